//
// Generated by NVIDIA NVVM Compiler
//
// Compiler Build ID: CL-36424714
// Cuda compilation tools, release 13.0, V13.0.88
// Based on NVVM 20.0.0
//

.version 9.0
.target sm_100
.address_size 64

	// .globl	_Z30find_solution_gpu_device_cycleffffffi
.extern .func  (.param .b32 func_retval0) vprintf
(
	.param .b64 vprintf_param_0,
	.param .b64 vprintf_param_1
)
;
.extern .func free
(
	.param .b64 free_param_0
)
;
// _ZZ30find_solution_gpu_device_cycleffffffiE7borders has been demoted
.global .align 1 .b8 $str[45] = {9, 116, 104, 114, 101, 97, 100, 73, 100, 120, 46, 120, 32, 61, 32, 37, 100, 58, 32, 9, 69, 82, 82, 79, 82, 58, 32, 105, 110, 116, 101, 114, 118, 97, 108, 115, 95, 110, 32, 61, 32, 37, 100, 10};
.global .align 1 .b8 $str$1[65] = {9, 116, 104, 114, 101, 97, 100, 73, 100, 120, 46, 120, 32, 61, 32, 37, 100, 58, 32, 9, 69, 82, 82, 79, 82, 58, 32, 73, 110, 99, 111, 114, 114, 101, 99, 116, 32, 119, 105, 100, 116, 104, 46, 32, 40, 37, 102, 32, 45, 32, 37, 102, 41, 32, 60, 32, 37, 102, 32, 42, 32, 50, 32, 10};
.global .align 1 .b8 $str$2[56] = {9, 116, 104, 114, 101, 97, 100, 73, 100, 120, 46, 120, 32, 61, 32, 37, 100, 58, 32, 9, 83, 111, 108, 117, 116, 105, 111, 110, 32, 73, 83, 32, 70, 79, 85, 78, 68, 32, 105, 110, 32, 116, 104, 101, 32, 76, 65, 83, 84, 32, 71, 65, 80, 33, 10};
.global .align 1 .b8 $str$3[49] = {9, 116, 104, 114, 101, 97, 100, 73, 100, 120, 46, 120, 32, 61, 32, 37, 100, 58, 32, 9, 61, 61, 61, 61, 61, 61, 61, 61, 61, 61, 61, 61, 61, 61, 61, 61, 61, 61, 61, 61, 61, 61, 61, 61, 61, 61, 10, 10};
.global .align 1 .b8 $str$4[25] = {61, 61, 61, 61, 61, 61, 61, 61, 61, 61, 61, 61, 61, 61, 61, 61, 61, 61, 61, 61, 61, 61, 61, 10};
.global .align 1 .b8 $str$5[32] = {102, 105, 110, 100, 95, 115, 111, 108, 117, 116, 105, 111, 110, 95, 103, 112, 117, 95, 100, 101, 118, 105, 99, 101, 95, 99, 121, 99, 108, 101, 10};
.global .align 1 .b8 $str$6[25] = {45, 45, 45, 45, 45, 45, 45, 45, 45, 45, 45, 45, 45, 45, 45, 45, 45, 45, 45, 45, 45, 45, 45, 10};
.global .align 1 .b8 $str$7[39] = {116, 104, 114, 101, 97, 100, 73, 100, 120, 46, 120, 32, 61, 32, 37, 100, 58, 32, 9, 91, 37, 102, 44, 32, 37, 102, 93, 32, 45, 32, 98, 111, 114, 100, 101, 114, 115, 10};
.global .align 1 .b8 $str$8[33] = {116, 104, 114, 101, 97, 100, 73, 100, 120, 46, 120, 32, 61, 32, 37, 100, 58, 32, 9, 114, 97, 100, 105, 117, 115, 32, 61, 32, 37, 102, 44, 9};
.global .align 1 .b8 $str$9[14] = {119, 105, 100, 116, 104, 32, 32, 61, 32, 37, 102, 44, 9};
.global .align 1 .b8 $str$10[10] = {101, 112, 115, 32, 61, 32, 37, 102, 10};
.global .align 1 .b8 $str$11[45] = {116, 104, 114, 101, 97, 100, 73, 100, 120, 46, 120, 32, 61, 32, 37, 100, 58, 32, 9, 82, 69, 83, 85, 76, 84, 32, 37, 100, 58, 32, 120, 32, 105, 110, 32, 91, 37, 102, 44, 32, 37, 102, 93, 10};
.global .align 1 .b8 $str$12[44] = {116, 104, 114, 101, 97, 100, 73, 100, 120, 46, 120, 32, 61, 32, 37, 100, 58, 32, 9, 61, 61, 61, 61, 61, 61, 61, 61, 61, 61, 61, 61, 61, 61, 61, 61, 61, 61, 61, 61, 61, 61, 61, 10};
.global .align 1 .b8 $str$13[48] = {116, 104, 114, 101, 97, 100, 73, 100, 120, 46, 120, 32, 61, 32, 37, 100, 58, 32, 9, 70, 73, 78, 65, 76, 32, 82, 69, 83, 85, 76, 84, 58, 32, 120, 32, 105, 110, 32, 91, 37, 102, 44, 32, 37, 102, 93, 10};
.global .align 1 .b8 $str$14[33] = {116, 104, 114, 101, 97, 100, 73, 100, 120, 46, 120, 32, 61, 32, 37, 100, 58, 32, 9, 120, 32, 61, 32, 37, 102, 32, 43, 45, 32, 37, 102, 10};
.global .align 1 .b8 $str$15[36] = {116, 104, 114, 101, 97, 100, 73, 100, 120, 46, 120, 32, 61, 32, 37, 100, 58, 32, 9, 73, 116, 101, 114, 97, 116, 105, 111, 110, 115, 32, 61, 32, 37, 100, 10};
.global .align 1 .b8 $str$16[32] = {116, 104, 114, 101, 97, 100, 73, 100, 120, 46, 120, 32, 61, 32, 37, 100, 58, 32, 9, 114, 97, 100, 105, 117, 115, 32, 61, 32, 37, 102, 10};
.global .align 1 .b8 $str$17[32] = {116, 104, 114, 101, 97, 100, 73, 100, 120, 46, 120, 32, 61, 32, 37, 100, 58, 32, 9, 101, 112, 115, 32, 32, 32, 32, 61, 32, 37, 102, 10};
.global .align 1 .b8 $str$18[45] = {116, 104, 114, 101, 97, 100, 73, 100, 120, 46, 120, 32, 61, 32, 37, 100, 58, 32, 9, 61, 61, 61, 61, 61, 61, 61, 61, 61, 61, 61, 61, 61, 61, 61, 61, 61, 61, 61, 61, 61, 61, 61, 10, 10};
.global .align 1 .b8 $str$19[63] = {9, 116, 104, 114, 101, 97, 100, 73, 100, 120, 46, 120, 32, 61, 32, 37, 100, 58, 32, 9, 69, 82, 82, 79, 82, 58, 32, 105, 110, 99, 111, 114, 114, 101, 99, 116, 32, 119, 105, 100, 116, 104, 59, 32, 32, 105, 110, 116, 101, 114, 118, 97, 108, 115, 95, 110, 32, 61, 32, 37, 100, 10};

.visible .entry _Z30find_solution_gpu_device_cycleffffffi(
	.param .f32 _Z30find_solution_gpu_device_cycleffffffi_param_0,
	.param .f32 _Z30find_solution_gpu_device_cycleffffffi_param_1,
	.param .f32 _Z30find_solution_gpu_device_cycleffffffi_param_2,
	.param .f32 _Z30find_solution_gpu_device_cycleffffffi_param_3,
	.param .f32 _Z30find_solution_gpu_device_cycleffffffi_param_4,
	.param .f32 _Z30find_solution_gpu_device_cycleffffffi_param_5,
	.param .u32 _Z30find_solution_gpu_device_cycleffffffi_param_6
)
{
	.local .align 16 .b8 	__local_depot0[64];
	.reg .b64 	%SP;
	.reg .b64 	%SPL;
	.reg .pred 	%p<24>;
	.reg .b32 	%r<53>;
	.reg .b32 	%f<45>;
	.reg .b64 	%rd<51>;
	.reg .b64 	%fd<16>;
	// demoted variable
	.shared .align 4 .b8 _ZZ30find_solution_gpu_device_cycleffffffiE7borders[8];
	mov.u64 	%SPL, __local_depot0;
	cvta.local.u64 	%SP, %SPL;
	ld.param.f32 	%f20, [_Z30find_solution_gpu_device_cycleffffffi_param_0];
	ld.param.f32 	%f21, [_Z30find_solution_gpu_device_cycleffffffi_param_1];
	ld.param.f32 	%f22, [_Z30find_solution_gpu_device_cycleffffffi_param_2];
	ld.param.f32 	%f23, [_Z30find_solution_gpu_device_cycleffffffi_param_3];
	ld.param.f32 	%f24, [_Z30find_solution_gpu_device_cycleffffffi_param_4];
	ld.param.f32 	%f25, [_Z30find_solution_gpu_device_cycleffffffi_param_5];
	ld.param.u32 	%r6, [_Z30find_solution_gpu_device_cycleffffffi_param_6];
	add.u64 	%rd3, %SP, 0;
	add.u64 	%rd1, %SPL, 0;
	add.u64 	%rd4, %SP, 32;
	add.u64 	%rd2, %SPL, 32;
	mov.u32 	%r1, %tid.x;
	setp.ne.s32 	%p1, %r1, 0;
	@%p1 bra 	$L__BB0_2;
	st.shared.f32 	[_ZZ30find_solution_gpu_device_cycleffffffiE7borders], %f22;
	st.shared.f32 	[_ZZ30find_solution_gpu_device_cycleffffffiE7borders+4], %f23;
$L__BB0_2:
	setp.ne.s32 	%p2, %r1, 0;
	bar.sync 	0;
	ld.shared.f32 	%f26, [_ZZ30find_solution_gpu_device_cycleffffffiE7borders+4];
	ld.shared.f32 	%f27, [_ZZ30find_solution_gpu_device_cycleffffffiE7borders];
	sub.f32 	%f44, %f26, %f27;
	cvt.rn.f32.s32 	%f2, %r6;
	div.rn.f32 	%f43, %f44, %f2;
	@%p2 bra 	$L__BB0_4;
	mov.u64 	%rd5, $str$4;
	cvta.global.u64 	%rd6, %rd5;
	{ // callseq 0, 0
	.param .b64 param0;
	st.param.b64 	[param0], %rd6;
	.param .b64 param1;
	st.param.b64 	[param1], 0;
	.param .b32 retval0;
	call.uni (retval0), 
	vprintf, 
	(
	param0, 
	param1
	);
	ld.param.b32 	%r7, [retval0];
	} // callseq 0
	mov.u64 	%rd7, $str$5;
	cvta.global.u64 	%rd8, %rd7;
	{ // callseq 1, 0
	.param .b64 param0;
	st.param.b64 	[param0], %rd8;
	.param .b64 param1;
	st.param.b64 	[param1], 0;
	.param .b32 retval0;
	call.uni (retval0), 
	vprintf, 
	(
	param0, 
	param1
	);
	ld.param.b32 	%r9, [retval0];
	} // callseq 1
	mov.u64 	%rd9, $str$6;
	cvta.global.u64 	%rd10, %rd9;
	{ // callseq 2, 0
	.param .b64 param0;
	st.param.b64 	[param0], %rd10;
	.param .b64 param1;
	st.param.b64 	[param1], 0;
	.param .b32 retval0;
	call.uni (retval0), 
	vprintf, 
	(
	param0, 
	param1
	);
	ld.param.b32 	%r11, [retval0];
	} // callseq 2
	ld.shared.f32 	%f28, [_ZZ30find_solution_gpu_device_cycleffffffiE7borders];
	cvt.f64.f32 	%fd1, %f28;
	ld.shared.f32 	%f29, [_ZZ30find_solution_gpu_device_cycleffffffiE7borders+4];
	cvt.f64.f32 	%fd2, %f29;
	mov.b32 	%r13, 0;
	st.local.u32 	[%rd2], %r13;
	st.local.f64 	[%rd2+8], %fd1;
	st.local.f64 	[%rd2+16], %fd2;
	mov.u64 	%rd11, $str$7;
	cvta.global.u64 	%rd12, %rd11;
	{ // callseq 3, 0
	.param .b64 param0;
	st.param.b64 	[param0], %rd12;
	.param .b64 param1;
	st.param.b64 	[param1], %rd4;
	.param .b32 retval0;
	call.uni (retval0), 
	vprintf, 
	(
	param0, 
	param1
	);
	ld.param.b32 	%r14, [retval0];
	} // callseq 3
	cvt.f64.f32 	%fd3, %f44;
	st.local.u32 	[%rd2], %r13;
	st.local.f64 	[%rd2+8], %fd3;
	mov.u64 	%rd14, $str$8;
	cvta.global.u64 	%rd15, %rd14;
	{ // callseq 4, 0
	.param .b64 param0;
	st.param.b64 	[param0], %rd15;
	.param .b64 param1;
	st.param.b64 	[param1], %rd4;
	.param .b32 retval0;
	call.uni (retval0), 
	vprintf, 
	(
	param0, 
	param1
	);
	ld.param.b32 	%r16, [retval0];
	} // callseq 4
	cvt.f64.f32 	%fd4, %f43;
	st.local.f64 	[%rd2], %fd4;
	mov.u64 	%rd16, $str$9;
	cvta.global.u64 	%rd17, %rd16;
	{ // callseq 5, 0
	.param .b64 param0;
	st.param.b64 	[param0], %rd17;
	.param .b64 param1;
	st.param.b64 	[param1], %rd4;
	.param .b32 retval0;
	call.uni (retval0), 
	vprintf, 
	(
	param0, 
	param1
	);
	ld.param.b32 	%r18, [retval0];
	} // callseq 5
	cvt.f64.f32 	%fd5, %f25;
	st.local.f64 	[%rd2], %fd5;
	mov.u64 	%rd18, $str$10;
	cvta.global.u64 	%rd19, %rd18;
	{ // callseq 6, 0
	.param .b64 param0;
	st.param.b64 	[param0], %rd19;
	.param .b64 param1;
	st.param.b64 	[param1], %rd4;
	.param .b32 retval0;
	call.uni (retval0), 
	vprintf, 
	(
	param0, 
	param1
	);
	ld.param.b32 	%r20, [retval0];
	} // callseq 6
$L__BB0_4:
	add.f32 	%f4, %f25, %f25;
	setp.leu.f32 	%p3, %f44, %f4;
	mov.b32 	%r52, 0;
	@%p3 bra 	$L__BB0_20;
	cvt.rn.f32.u32 	%f30, %r1;
	add.f32 	%f5, %f24, %f30;
	add.s32 	%r2, %r1, 1;
	cvt.rn.f32.u32 	%f31, %r2;
	add.f32 	%f6, %f24, %f31;
	mov.b32 	%r52, 0;
	mov.u64 	%rd20, $str;
	mov.u64 	%rd23, $str$1;
	mov.u64 	%rd31, $str$11;
	mov.u64 	%rd26, $str$2;
$L__BB0_6:
	setp.gt.s32 	%p4, %r6, 1;
	add.s32 	%r52, %r52, 1;
	ld.shared.f32 	%f8, [_ZZ30find_solution_gpu_device_cycleffffffiE7borders];
	ld.shared.f32 	%f9, [_ZZ30find_solution_gpu_device_cycleffffffiE7borders+4];
	@%p4 bra 	$L__BB0_8;
	st.local.v2.u32 	[%rd1], {%r1, %r6};
	cvta.global.u64 	%rd21, %rd20;
	{ // callseq 7, 0
	.param .b64 param0;
	st.param.b64 	[param0], %rd21;
	.param .b64 param1;
	st.param.b64 	[param1], %rd3;
	.param .b32 retval0;
	call.uni (retval0), 
	vprintf, 
	(
	param0, 
	param1
	);
	ld.param.b32 	%r24, [retval0];
	} // callseq 7
$L__BB0_8:
	sub.f32 	%f32, %f9, %f8;
	add.f32 	%f33, %f43, %f43;
	setp.geu.f32 	%p5, %f32, %f33;
	@%p5 bra 	$L__BB0_10;
	cvt.f64.f32 	%fd6, %f9;
	cvt.f64.f32 	%fd7, %f8;
	cvt.f64.f32 	%fd8, %f43;
	st.local.u32 	[%rd1], %r1;
	st.local.f64 	[%rd1+8], %fd6;
	st.local.v2.f64 	[%rd1+16], {%fd7, %fd8};
	cvta.global.u64 	%rd24, %rd23;
	{ // callseq 8, 0
	.param .b64 param0;
	st.param.b64 	[param0], %rd24;
	.param .b64 param1;
	st.param.b64 	[param1], %rd3;
	.param .b32 retval0;
	call.uni (retval0), 
	vprintf, 
	(
	param0, 
	param1
	);
	ld.param.b32 	%r26, [retval0];
	} // callseq 8
$L__BB0_10:
	bar.sync 	0;
	fma.rn.f32 	%f10, %f5, %f43, %f8;
	fma.rn.f32 	%f11, %f21, %f10, %f20;
	fma.rn.f32 	%f12, %f6, %f43, %f8;
	fma.rn.f32 	%f34, %f21, %f12, %f20;
	setp.gt.f32 	%p6, %f11, 0f00000000;
	setp.lt.f32 	%p7, %f34, 0f00000000;
	and.pred  	%p8, %p6, %p7;
	@%p8 bra 	$L__BB0_12;
	setp.geu.f32 	%p9, %f11, 0f00000000;
	setp.leu.f32 	%p10, %f34, 0f00000000;
	or.pred  	%p11, %p9, %p10;
	@%p11 bra 	$L__BB0_13;
$L__BB0_12:
	st.shared.f32 	[_ZZ30find_solution_gpu_device_cycleffffffiE7borders], %f10;
	st.shared.f32 	[_ZZ30find_solution_gpu_device_cycleffffffiE7borders+4], %f12;
	bra.uni 	$L__BB0_17;
$L__BB0_13:
	setp.ne.s32 	%p12, %r2, %r6;
	bar.sync 	0;
	@%p12 bra 	$L__BB0_16;
	setp.gt.f32 	%p13, %f34, 0f00000000;
	fma.rn.f32 	%f35, %f21, %f9, %f20;
	setp.lt.f32 	%p15, %f35, 0f00000000;
	and.pred  	%p16, %p13, %p15;
	setp.gt.f32 	%p17, %f35, 0f00000000;
	and.pred  	%p18, %p7, %p17;
	or.pred  	%p19, %p16, %p18;
	not.pred 	%p20, %p19;
	@%p20 bra 	$L__BB0_16;
	st.local.u32 	[%rd1], %r1;
	cvta.global.u64 	%rd27, %rd26;
	add.u64 	%rd28, %SP, 0;
	{ // callseq 9, 0
	.param .b64 param0;
	st.param.b64 	[param0], %rd27;
	.param .b64 param1;
	st.param.b64 	[param1], %rd28;
	.param .b32 retval0;
	call.uni (retval0), 
	vprintf, 
	(
	param0, 
	param1
	);
	ld.param.b32 	%r28, [retval0];
	} // callseq 9
	st.local.u32 	[%rd1], %r1;
	mov.u64 	%rd29, $str$3;
	cvta.global.u64 	%rd30, %rd29;
	{ // callseq 10, 0
	.param .b64 param0;
	st.param.b64 	[param0], %rd30;
	.param .b64 param1;
	st.param.b64 	[param1], %rd28;
	.param .b32 retval0;
	call.uni (retval0), 
	vprintf, 
	(
	param0, 
	param1
	);
	ld.param.b32 	%r30, [retval0];
	} // callseq 10
	st.shared.f32 	[_ZZ30find_solution_gpu_device_cycleffffffiE7borders], %f12;
	st.shared.f32 	[_ZZ30find_solution_gpu_device_cycleffffffiE7borders+4], %f9;
	bra.uni 	$L__BB0_17;
$L__BB0_16:
	bar.sync 	0;
$L__BB0_17:
	setp.ne.s32 	%p21, %r1, 0;
	bar.sync 	0;
	bar.sync 	0;
	ld.shared.f32 	%f14, [_ZZ30find_solution_gpu_device_cycleffffffiE7borders+4];
	ld.shared.f32 	%f15, [_ZZ30find_solution_gpu_device_cycleffffffiE7borders];
	sub.f32 	%f44, %f14, %f15;
	@%p21 bra 	$L__BB0_19;
	cvt.f64.f32 	%fd9, %f15;
	cvt.f64.f32 	%fd10, %f14;
	mov.b32 	%r32, 0;
	st.local.v2.u32 	[%rd2], {%r32, %r52};
	st.local.f64 	[%rd2+8], %fd9;
	st.local.f64 	[%rd2+16], %fd10;
	cvta.global.u64 	%rd32, %rd31;
	{ // callseq 11, 0
	.param .b64 param0;
	st.param.b64 	[param0], %rd32;
	.param .b64 param1;
	st.param.b64 	[param1], %rd4;
	.param .b32 retval0;
	call.uni (retval0), 
	vprintf, 
	(
	param0, 
	param1
	);
	ld.param.b32 	%r33, [retval0];
	} // callseq 11
$L__BB0_19:
	bar.sync 	0;
	setp.gt.f32 	%p22, %f44, %f4;
	div.rn.f32 	%f43, %f44, %f2;
	@%p22 bra 	$L__BB0_6;
$L__BB0_20:
	setp.ne.s32 	%p23, %r1, 0;
	ld.shared.f32 	%f37, [_ZZ30find_solution_gpu_device_cycleffffffiE7borders];
	ld.shared.f32 	%f38, [_ZZ30find_solution_gpu_device_cycleffffffiE7borders+4];
	sub.f32 	%f39, %f38, %f37;
	fma.rn.f32 	%f19, %f39, 0f3F000000, %f37;
	@%p23 bra 	$L__BB0_22;
	mul.f32 	%f40, %f4, 0f3F000000;
	mov.b32 	%r35, 0;
	st.local.u32 	[%rd2], %r35;
	mov.u64 	%rd34, $str$12;
	cvta.global.u64 	%rd35, %rd34;
	add.u64 	%rd36, %SP, 32;
	{ // callseq 12, 0
	.param .b64 param0;
	st.param.b64 	[param0], %rd35;
	.param .b64 param1;
	st.param.b64 	[param1], %rd36;
	.param .b32 retval0;
	call.uni (retval0), 
	vprintf, 
	(
	param0, 
	param1
	);
	ld.param.b32 	%r36, [retval0];
	} // callseq 12
	ld.shared.f32 	%f41, [_ZZ30find_solution_gpu_device_cycleffffffiE7borders];
	cvt.f64.f32 	%fd11, %f41;
	ld.shared.f32 	%f42, [_ZZ30find_solution_gpu_device_cycleffffffiE7borders+4];
	cvt.f64.f32 	%fd12, %f42;
	st.local.u32 	[%rd2], %r35;
	st.local.f64 	[%rd2+8], %fd11;
	st.local.f64 	[%rd2+16], %fd12;
	mov.u64 	%rd37, $str$13;
	cvta.global.u64 	%rd38, %rd37;
	{ // callseq 13, 0
	.param .b64 param0;
	st.param.b64 	[param0], %rd38;
	.param .b64 param1;
	st.param.b64 	[param1], %rd36;
	.param .b32 retval0;
	call.uni (retval0), 
	vprintf, 
	(
	param0, 
	param1
	);
	ld.param.b32 	%r38, [retval0];
	} // callseq 13
	cvt.f64.f32 	%fd13, %f19;
	cvt.f64.f32 	%fd14, %f40;
	st.local.u32 	[%rd2], %r35;
	st.local.f64 	[%rd2+8], %fd13;
	st.local.f64 	[%rd2+16], %fd14;
	mov.u64 	%rd39, $str$14;
	cvta.global.u64 	%rd40, %rd39;
	{ // callseq 14, 0
	.param .b64 param0;
	st.param.b64 	[param0], %rd40;
	.param .b64 param1;
	st.param.b64 	[param1], %rd36;
	.param .b32 retval0;
	call.uni (retval0), 
	vprintf, 
	(
	param0, 
	param1
	);
	ld.param.b32 	%r40, [retval0];
	} // callseq 14
	st.local.v2.u32 	[%rd2], {%r35, %r52};
	mov.u64 	%rd41, $str$15;
	cvta.global.u64 	%rd42, %rd41;
	{ // callseq 15, 0
	.param .b64 param0;
	st.param.b64 	[param0], %rd42;
	.param .b64 param1;
	st.param.b64 	[param1], %rd36;
	.param .b32 retval0;
	call.uni (retval0), 
	vprintf, 
	(
	param0, 
	param1
	);
	ld.param.b32 	%r42, [retval0];
	} // callseq 15
	cvt.f64.f32 	%fd15, %f44;
	st.local.u32 	[%rd2], %r35;
	st.local.f64 	[%rd2+8], %fd15;
	mov.u64 	%rd43, $str$16;
	cvta.global.u64 	%rd44, %rd43;
	{ // callseq 16, 0
	.param .b64 param0;
	st.param.b64 	[param0], %rd44;
	.param .b64 param1;
	st.param.b64 	[param1], %rd36;
	.param .b32 retval0;
	call.uni (retval0), 
	vprintf, 
	(
	param0, 
	param1
	);
	ld.param.b32 	%r44, [retval0];
	} // callseq 16
	st.local.u32 	[%rd2], %r35;
	st.local.f64 	[%rd2+8], %fd14;
	mov.u64 	%rd45, $str$17;
	cvta.global.u64 	%rd46, %rd45;
	{ // callseq 17, 0
	.param .b64 param0;
	st.param.b64 	[param0], %rd46;
	.param .b64 param1;
	st.param.b64 	[param1], %rd36;
	.param .b32 retval0;
	call.uni (retval0), 
	vprintf, 
	(
	param0, 
	param1
	);
	ld.param.b32 	%r46, [retval0];
	} // callseq 17
	st.local.u32 	[%rd2], %r35;
	mov.u64 	%rd47, $str$18;
	cvta.global.u64 	%rd48, %rd47;
	{ // callseq 18, 0
	.param .b64 param0;
	st.param.b64 	[param0], %rd48;
	.param .b64 param1;
	st.param.b64 	[param1], %rd36;
	.param .b32 retval0;
	call.uni (retval0), 
	vprintf, 
	(
	param0, 
	param1
	);
	ld.param.b32 	%r48, [retval0];
	} // callseq 18
$L__BB0_22:
	bar.sync 	0;
	mov.u32 	%r50, _ZZ30find_solution_gpu_device_cycleffffffiE7borders;
	cvt.u64.u32 	%rd49, %r50;
	cvta.shared.u64 	%rd50, %rd49;
	{ // callseq 19, 0
	.param .b64 param0;
	st.param.b64 	[param0], %rd50;
	call.uni 
	free, 
	(
	param0
	);
	} // callseq 19
	bar.sync 	0;
	ret;

}
	// .globl	_Z27find_borders_gpu_host_cyclePfffffffi
.visible .entry _Z27find_borders_gpu_host_cyclePfffffffi(
	.param .u64 .ptr .align 1 _Z27find_borders_gpu_host_cyclePfffffffi_param_0,
	.param .f32 _Z27find_borders_gpu_host_cyclePfffffffi_param_1,
	.param .f32 _Z27find_borders_gpu_host_cyclePfffffffi_param_2,
	.param .f32 _Z27find_borders_gpu_host_cyclePfffffffi_param_3,
	.param .f32 _Z27find_borders_gpu_host_cyclePfffffffi_param_4,
	.param .f32 _Z27find_borders_gpu_host_cyclePfffffffi_param_5,
	.param .f32 _Z27find_borders_gpu_host_cyclePfffffffi_param_6,
	.param .u32 _Z27find_borders_gpu_host_cyclePfffffffi_param_7
)
{
	.local .align 8 .b8 	__local_depot1[8];
	.reg .b64 	%SP;
	.reg .b64 	%SPL;
	.reg .pred 	%p<18>;
	.reg .b32 	%r<12>;
	.reg .b32 	%f<19>;
	.reg .b64 	%rd<14>;

	mov.u64 	%SPL, __local_depot1;
	cvta.local.u64 	%SP, %SPL;
	ld.param.u64 	%rd3, [_Z27find_borders_gpu_host_cyclePfffffffi_param_0];
	ld.param.f32 	%f5, [_Z27find_borders_gpu_host_cyclePfffffffi_param_1];
	ld.param.f32 	%f6, [_Z27find_borders_gpu_host_cyclePfffffffi_param_2];
	ld.param.f32 	%f7, [_Z27find_borders_gpu_host_cyclePfffffffi_param_3];
	ld.param.f32 	%f8, [_Z27find_borders_gpu_host_cyclePfffffffi_param_4];
	ld.param.f32 	%f9, [_Z27find_borders_gpu_host_cyclePfffffffi_param_5];
	ld.param.f32 	%f10, [_Z27find_borders_gpu_host_cyclePfffffffi_param_6];
	ld.param.u32 	%r3, [_Z27find_borders_gpu_host_cyclePfffffffi_param_7];
	cvta.to.global.u64 	%rd1, %rd3;
	add.u64 	%rd4, %SP, 0;
	add.u64 	%rd2, %SPL, 0;
	setp.gt.s32 	%p1, %r3, 1;
	@%p1 bra 	$L__BB1_2;
	mov.u32 	%r4, %tid.x;
	st.local.v2.u32 	[%rd2], {%r4, %r3};
	mov.u64 	%rd5, $str;
	cvta.global.u64 	%rd6, %rd5;
	{ // callseq 20, 0
	.param .b64 param0;
	st.param.b64 	[param0], %rd6;
	.param .b64 param1;
	st.param.b64 	[param1], %rd4;
	.param .b32 retval0;
	call.uni (retval0), 
	vprintf, 
	(
	param0, 
	param1
	);
	ld.param.b32 	%r5, [retval0];
	} // callseq 20
$L__BB1_2:
	sub.f32 	%f11, %f8, %f7;
	add.f32 	%f12, %f9, %f9;
	setp.geu.f32 	%p2, %f11, %f12;
	@%p2 bra 	$L__BB1_4;
	mov.u32 	%r7, %tid.x;
	st.local.v2.u32 	[%rd2], {%r7, %r3};
	mov.u64 	%rd8, $str$19;
	cvta.global.u64 	%rd9, %rd8;
	{ // callseq 21, 0
	.param .b64 param0;
	st.param.b64 	[param0], %rd9;
	.param .b64 param1;
	st.param.b64 	[param1], %rd4;
	.param .b32 retval0;
	call.uni (retval0), 
	vprintf, 
	(
	param0, 
	param1
	);
	ld.param.b32 	%r8, [retval0];
	} // callseq 21
$L__BB1_4:
	mov.u32 	%r1, %tid.x;
	cvt.rn.f32.u32 	%f13, %r1;
	add.f32 	%f14, %f10, %f13;
	fma.rn.f32 	%f1, %f9, %f14, %f7;
	fma.rn.f32 	%f2, %f6, %f1, %f5;
	add.s32 	%r2, %r1, 1;
	cvt.rn.f32.u32 	%f15, %r2;
	add.f32 	%f16, %f10, %f15;
	fma.rn.f32 	%f3, %f9, %f16, %f7;
	fma.rn.f32 	%f17, %f6, %f3, %f5;
	setp.gt.f32 	%p3, %f2, 0f00000000;
	setp.lt.f32 	%p4, %f17, 0f00000000;
	and.pred  	%p5, %p3, %p4;
	@%p5 bra 	$L__BB1_6;
	setp.geu.f32 	%p6, %f2, 0f00000000;
	setp.leu.f32 	%p7, %f17, 0f00000000;
	or.pred  	%p8, %p6, %p7;
	@%p8 bra 	$L__BB1_7;
$L__BB1_6:
	st.global.f32 	[%rd1], %f1;
	st.global.f32 	[%rd1+4], %f3;
$L__BB1_7:
	bar.sync 	0;
	setp.ne.s32 	%p9, %r2, %r3;
	@%p9 bra 	$L__BB1_10;
	setp.lt.f32 	%p10, %f17, 0f00000000;
	fma.rn.f32 	%f18, %f6, %f8, %f5;
	setp.gt.f32 	%p11, %f17, 0f00000000;
	setp.lt.f32 	%p12, %f18, 0f00000000;
	and.pred  	%p13, %p12, %p11;
	setp.gt.f32 	%p14, %f18, 0f00000000;
	and.pred  	%p15, %p14, %p10;
	or.pred  	%p16, %p13, %p15;
	not.pred 	%p17, %p16;
	@%p17 bra 	$L__BB1_10;
	st.local.u32 	[%rd2], %r1;
	mov.u64 	%rd11, $str$2;
	cvta.global.u64 	%rd12, %rd11;
	{ // callseq 22, 0
	.param .b64 param0;
	st.param.b64 	[param0], %rd12;
	.param .b64 param1;
	st.param.b64 	[param1], %rd4;
	.param .b32 retval0;
	call.uni (retval0), 
	vprintf, 
	(
	param0, 
	param1
	);
	ld.param.b32 	%r10, [retval0];
	} // callseq 22
	st.global.f32 	[%rd1], %f3;
	st.global.f32 	[%rd1+4], %f8;
$L__BB1_10:
	bar.sync 	0;
	ret;

}


// ===== COMPILED SASS (sm_100) =====

	.target	sm_100

	.elftype	@"ET_EXEC"


//--------------------- .note.nv.tkinfo           --------------------------
	.section	.note.nv.tkinfo,"",@"SHT_NOTE"
	.sectionflags	@"SHF_NOTE_NV_TKINFO"
	.tkinfo
        /*0018*/ 	.word	0x00000002
        /*0030*/ 	.string	""
        /*0030*/ 	.string	"ptxas"
        /*0030*/ 	.string	"Cuda compilation tools, release 13.0, V13.0.88"
        /*0030*/ 	.string	"Build cuda_13.0.r13.0/compiler.36424714_0"
        /*0030*/ 	.string	"-arch sm_100 -m 64 "



//--------------------- .note.nv.cuinfo           --------------------------
	.section	.note.nv.cuinfo,"",@"SHT_NOTE"
	.sectionflags	@"SHF_NOTE_NV_CUINFO"
        /*0018*/ 	.short	0x0002
        /*001a*/ 	.short	0x0064
        /*001c*/ 	.short	0x0082
	.zero		2


//--------------------- .nv.info                  --------------------------
	.section	.nv.info,"",@"SHT_CUDA_INFO"
	.align	4


	//----- nvinfo : EIATTR_REGCOUNT
	.align		4
        /*0000*/ 	.byte	0x04, 0x2f
        /*0002*/ 	.short	(.L_21 - .L_20)
	.align		4
.L_20:
        /*0004*/ 	.word	index@(_Z30find_solution_gpu_device_cycleffffffi)
        /*0008*/ 	.word	0x00000024


	//----- nvinfo : EIATTR_FRAME_SIZE
	.align		4
.L_21:
        /*000c*/ 	.byte	0x04, 0x11
        /*000e*/ 	.short	(.L_23 - .L_22)
	.align		4
.L_22:
        /*0010*/ 	.word	index@($__internal_0_$__cuda_sm3x_div_rn_noftz_f32_slowpath)
        /*0014*/ 	.word	0x00000040


	//----- nvinfo : EIATTR_FRAME_SIZE
	.align		4
.L_23:
        /*0018*/ 	.byte	0x04, 0x11
        /*001a*/ 	.short	(.L_25 - .L_24)
	.align		4
.L_24:
        /*001c*/ 	.word	index@(_Z30find_solution_gpu_device_cycleffffffi)
        /*0020*/ 	.word	0x00000040


	//----- nvinfo : EIATTR_REGCOUNT
	.align		4
.L_25:
        /*0024*/ 	.byte	0x04, 0x2f
        /*0026*/ 	.short	(.L_27 - .L_26)
	.align		4
.L_26:
        /*0028*/ 	.word	index@(_Z27find_borders_gpu_host_cyclePfffffffi)
        /*002c*/ 	.word	0x00000018


	//----- nvinfo : EIATTR_FRAME_SIZE
	.align		4
.L_27:
        /*0030*/ 	.byte	0x04, 0x11
        /*0032*/ 	.short	(.L_29 - .L_28)
	.align		4
.L_28:
        /*0034*/ 	.word	index@(_Z27find_borders_gpu_host_cyclePfffffffi)
        /*0038*/ 	.word	0x00000008


	//----- nvinfo : EIATTR_MIN_STACK_SIZE
	.align		4
.L_29:
        /*003c*/ 	.byte	0x04, 0x12
        /*003e*/ 	.short	(.L_31 - .L_30)
	.align		4
.L_30:
        /*0040*/ 	.word	index@(_Z27find_borders_gpu_host_cyclePfffffffi)
        /*0044*/ 	.word	0x00000008


	//----- nvinfo : EIATTR_MIN_STACK_SIZE
	.align		4
.L_31:
        /*0048*/ 	.byte	0x04, 0x12
        /*004a*/ 	.short	(.L_33 - .L_32)
	.align		4
.L_32:
        /*004c*/ 	.word	index@(_Z30find_solution_gpu_device_cycleffffffi)
        /*0050*/ 	.word	0x00000040
.L_33:


//--------------------- .nv.compat                --------------------------
	.section	.nv.compat,"",@"SHT_CUDA_COMPAT_INFO"
	.align	4
        /*0000*/ 	.byte	0x02, 0x09, 0x00, 0x00, 0x02, 0x02, 0x01, 0x00, 0x02, 0x05, 0x05, 0x00, 0x03, 0x07, 0x01, 0x01
        /*0010*/ 	.byte	0x02, 0x03, 0x00, 0x00, 0x02, 0x06, 0x01, 0x00, 0x04, 0x0b, 0x08, 0x00, 0x01, 0x00, 0x00, 0x00
        /*0020*/ 	.byte	0x00, 0x00, 0x00, 0x00


//--------------------- .nv.info._Z27find_borders_gpu_host_cyclePfffffffi --------------------------
	.section	.nv.info._Z27find_borders_gpu_host_cyclePfffffffi,"",@"SHT_CUDA_INFO"
	.sectionflags	@""
	.align	4


	//----- nvinfo : EIATTR_CUDA_API_VERSION
	.align		4
        /*0000*/ 	.byte	0x04, 0x37
        /*0002*/ 	.short	(.L_35 - .L_34)
.L_34:
        /*0004*/ 	.word	0x00000082


	//----- nvinfo : EIATTR_KPARAM_INFO
	.align		4
.L_35:
        /*0008*/ 	.byte	0x04, 0x17
        /*000a*/ 	.short	(.L_37 - .L_36)
.L_36:
        /*000c*/ 	.word	0x00000000
        /*0010*/ 	.short	0x0007
        /*0012*/ 	.short	0x0020
        /*0014*/ 	.byte	0x00, 0xf0, 0x11, 0x00


	//----- nvinfo : EIATTR_KPARAM_INFO
	.align		4
.L_37:
        /*0018*/ 	.byte	0x04, 0x17
        /*001a*/ 	.short	(.L_39 - .L_38)
.L_38:
        /*001c*/ 	.word	0x00000000
        /*0020*/ 	.short	0x0006
        /*0022*/ 	.short	0x001c
        /*0024*/ 	.byte	0x00, 0xf0, 0x11, 0x00


	//----- nvinfo : EIATTR_KPARAM_INFO
	.align		4
.L_39:
        /*0028*/ 	.byte	0x04, 0x17
        /*002a*/ 	.short	(.L_41 - .L_40)
.L_40:
        /*002c*/ 	.word	0x00000000
        /*0030*/ 	.short	0x0005
        /*0032*/ 	.short	0x0018
        /*0034*/ 	.byte	0x00, 0xf0, 0x11, 0x00


	//----- nvinfo : EIATTR_KPARAM_INFO
	.align		4
.L_41:
        /*0038*/ 	.byte	0x04, 0x17
        /*003a*/ 	.short	(.L_43 - .L_42)
.L_42:
        /*003c*/ 	.word	0x00000000
        /*0040*/ 	.short	0x0004
        /*0042*/ 	.short	0x0014
        /*0044*/ 	.byte	0x00, 0xf0, 0x11, 0x00


	//----- nvinfo : EIATTR_KPARAM_INFO
	.align		4
.L_43:
        /*0048*/ 	.byte	0x04, 0x17
        /*004a*/ 	.short	(.L_45 - .L_44)
.L_44:
        /*004c*/ 	.word	0x00000000
        /*0050*/ 	.short	0x0003
        /*0052*/ 	.short	0x0010
        /*0054*/ 	.byte	0x00, 0xf0, 0x11, 0x00


	//----- nvinfo : EIATTR_KPARAM_INFO
	.align		4
.L_45:
        /*0058*/ 	.byte	0x04, 0x17
        /*005a*/ 	.short	(.L_47 - .L_46)
.L_46:
        /*005c*/ 	.word	0x00000000
        /*0060*/ 	.short	0x0002
        /*0062*/ 	.short	0x000c
        /*0064*/ 	.byte	0x00, 0xf0, 0x11, 0x00


	//----- nvinfo : EIATTR_KPARAM_INFO
	.align		4
.L_47:
        /*0068*/ 	.byte	0x04, 0x17
        /*006a*/ 	.short	(.L_49 - .L_48)
.L_48:
        /*006c*/ 	.word	0x00000000
        /*0070*/ 	.short	0x0001
        /*0072*/ 	.short	0x0008
        /*0074*/ 	.byte	0x00, 0xf0, 0x11, 0x00


	//----- nvinfo : EIATTR_KPARAM_INFO
	.align		4
.L_49:
        /*0078*/ 	.byte	0x04, 0x17
        /*007a*/ 	.short	(.L_51 - .L_50)
.L_50:
        /*007c*/ 	.word	0x00000000
        /*0080*/ 	.short	0x0000
        /*0082*/ 	.short	0x0000
        /*0084*/ 	.byte	0x00, 0xf5, 0x21, 0x00


	//----- nvinfo : EIATTR_SPARSE_MMA_MASK
	.align		4
.L_51:
        /*0088*/ 	.byte	0x03, 0x50
        /*008a*/ 	.short	0x0000


	//----- nvinfo : EIATTR_MAXREG_COUNT
	.align		4
        /*008c*/ 	.byte	0x03, 0x1b
        /*008e*/ 	.short	0x00ff


	//----- nvinfo : EIATTR_NUM_BARRIERS
	.align		4
        /*0090*/ 	.byte	0x02, 0x4c
        /*0092*/ 	.byte	0x01
	.zero		1


	//----- nvinfo : EIATTR_EXTERNS
	.align		4
        /*0094*/ 	.byte	0x04, 0x0f
        /*0096*/ 	.short	(.L_53 - .L_52)


	//   ....[0]....
	.align		4
.L_52:
        /*0098*/ 	.word	index@(vprintf)


	//----- nvinfo : EIATTR_MERCURY_ISA_VERSION
	.align		4
.L_53:
        /*009c*/ 	.byte	0x03, 0x5f
        /*009e*/ 	.short	0x0101


	//----- nvinfo : EIATTR_VRC_CTA_INIT_COUNT
	.align		4
        /*00a0*/ 	.byte	0x02, 0x4a
	.zero		1
	.zero		1


	//----- nvinfo : EIATTR_SYSCALL_OFFSETS
	.align		4
        /*00a4*/ 	.byte	0x04, 0x46
        /*00a6*/ 	.short	(.L_55 - .L_54)


	//   ....[0]....
.L_54:
        /*00a8*/ 	.word	0x00000130


	//   ....[1]....
        /*00ac*/ 	.word	0x00000250


	//   ....[2]....
        /*00b0*/ 	.word	0x00000540


	//----- nvinfo : EIATTR_EXIT_INSTR_OFFSETS
	.align		4
.L_55:
        /*00b4*/ 	.byte	0x04, 0x1c
        /*00b6*/ 	.short	(.L_57 - .L_56)


	//   ....[0]....
.L_56:
        /*00b8*/ 	.word	0x000005f0


	//----- nvinfo : EIATTR_CRS_STACK_SIZE
	.align		4
.L_57:
        /*00bc*/ 	.byte	0x04, 0x1e
        /*00be*/ 	.short	(.L_59 - .L_58)
.L_58:
        /*00c0*/ 	.word	0x00000000


	//----- nvinfo : EIATTR_CBANK_PARAM_SIZE
	.align		4
.L_59:
        /*00c4*/ 	.byte	0x03, 0x19
        /*00c6*/ 	.short	0x0024


	//----- nvinfo : EIATTR_PARAM_CBANK
	.align		4
        /*00c8*/ 	.byte	0x04, 0x0a
        /*00ca*/ 	.short	(.L_61 - .L_60)
	.align		4
.L_60:
        /*00cc*/ 	.word	index@(.nv.constant0._Z27find_borders_gpu_host_cyclePfffffffi)
        /*00d0*/ 	.short	0x0380
        /*00d2*/ 	.short	0x0024


	//----- nvinfo : EIATTR_SW_WAR
	.align		4
.L_61:
        /*00d4*/ 	.byte	0x04, 0x36
        /*00d6*/ 	.short	(.L_63 - .L_62)
.L_62:
        /*00d8*/ 	.word	0x00000008
.L_63:


//--------------------- .nv.info._Z30find_solution_gpu_device_cycleffffffi --------------------------
	.section	.nv.info._Z30find_solution_gpu_device_cycleffffffi,"",@"SHT_CUDA_INFO"
	.sectionflags	@""
	.align	4


	//----- nvinfo : EIATTR_CUDA_API_VERSION
	.align		4
        /*0000*/ 	.byte	0x04, 0x37
        /*0002*/ 	.short	(.L_65 - .L_64)
.L_64:
        /*0004*/ 	.word	0x00000082


	//----- nvinfo : EIATTR_KPARAM_INFO
	.align		4
.L_65:
        /*0008*/ 	.byte	0x04, 0x17
        /*000a*/ 	.short	(.L_67 - .L_66)
.L_66:
        /*000c*/ 	.word	0x00000000
        /*0010*/ 	.short	0x0006
        /*0012*/ 	.short	0x0018
        /*0014*/ 	.byte	0x00, 0xf0, 0x11, 0x00


	//----- nvinfo : EIATTR_KPARAM_INFO
	.align		4
.L_67:
        /*0018*/ 	.byte	0x04, 0x17
        /*001a*/ 	.short	(.L_69 - .L_68)
.L_68:
        /*001c*/ 	.word	0x00000000
        /*0020*/ 	.short	0x0005
        /*0022*/ 	.short	0x0014
        /*0024*/ 	.byte	0x00, 0xf0, 0x11, 0x00


	//----- nvinfo : EIATTR_KPARAM_INFO
	.align		4
.L_69:
        /*0028*/ 	.byte	0x04, 0x17
        /*002a*/ 	.short	(.L_71 - .L_70)
.L_70:
        /*002c*/ 	.word	0x00000000
        /*0030*/ 	.short	0x0004
        /*0032*/ 	.short	0x0010
        /*0034*/ 	.byte	0x00, 0xf0, 0x11, 0x00


	//----- nvinfo : EIATTR_KPARAM_INFO
	.align		4
.L_71:
        /*0038*/ 	.byte	0x04, 0x17
        /*003a*/ 	.short	(.L_73 - .L_72)
.L_72:
        /*003c*/ 	.word	0x00000000
        /*0040*/ 	.short	0x0003
        /*0042*/ 	.short	0x000c
        /*0044*/ 	.byte	0x00, 0xf0, 0x11, 0x00


	//----- nvinfo : EIATTR_KPARAM_INFO
	.align		4
.L_73:
        /*0048*/ 	.byte	0x04, 0x17
        /*004a*/ 	.short	(.L_75 - .L_74)
.L_74:
        /*004c*/ 	.word	0x00000000
        /*0050*/ 	.short	0x0002
        /*0052*/ 	.short	0x0008
        /*0054*/ 	.byte	0x00, 0xf0, 0x11, 0x00


	//----- nvinfo : EIATTR_KPARAM_INFO
	.align		4
.L_75:
        /*0058*/ 	.byte	0x04, 0x17
        /*005a*/ 	.short	(.L_77 - .L_76)
.L_76:
        /*005c*/ 	.word	0x00000000
        /*0060*/ 	.short	0x0001
        /*0062*/ 	.short	0x0004
        /*0064*/ 	.byte	0x00, 0xf0, 0x11, 0x00


	//----- nvinfo : EIATTR_KPARAM_INFO
	.align		4
.L_77:
        /*0068*/ 	.byte	0x04, 0x17
        /*006a*/ 	.short	(.L_79 - .L_78)
.L_78:
        /*006c*/ 	.word	0x00000000
        /*0070*/ 	.short	0x0000
        /*0072*/ 	.short	0x0000
        /*0074*/ 	.byte	0x00, 0xf0, 0x11, 0x00


	//----- nvinfo : EIATTR_SPARSE_MMA_MASK
	.align		4
.L_79:
        /*0078*/ 	.byte	0x03, 0x50
        /*007a*/ 	.short	0x0000


	//----- nvinfo : EIATTR_MAXREG_COUNT
	.align		4
        /*007c*/ 	.byte	0x03, 0x1b
        /*007e*/ 	.short	0x00ff


	//----- nvinfo : EIATTR_NUM_BARRIERS
	.align		4
        /*0080*/ 	.byte	0x02, 0x4c
        /*0082*/ 	.byte	0x01
	.zero		1


	//----- nvinfo : EIATTR_EXTERNS
	.align		4
        /*0084*/ 	.byte	0x04, 0x0f
        /*0086*/ 	.short	(.L_81 - .L_80)


	//   ....[0]....
	.align		4
.L_80:
        /*0088*/ 	.word	index@(vprintf)


	//   ....[1]....
	.align		4
        /*008c*/ 	.word	index@(free)


	//----- nvinfo : EIATTR_MERCURY_ISA_VERSION
	.align		4
.L_81:
        /*0090*/ 	.byte	0x03, 0x5f
        /*0092*/ 	.short	0x0101


	//----- nvinfo : EIATTR_VRC_CTA_INIT_COUNT
	.align		4
        /*0094*/ 	.byte	0x02, 0x4a
	.zero		1
	.zero		1


	//----- nvinfo : EIATTR_SYSCALL_OFFSETS
	.align		4
        /*0098*/ 	.byte	0x04, 0x46
        /*009a*/ 	.short	(.L_83 - .L_82)


	//   ....[0]....
.L_82:
        /*009c*/ 	.word	0x00000290


	//   ....[1]....
        /*00a0*/ 	.word	0x00000300


	//   ....[2]....
        /*00a4*/ 	.word	0x00000370


	//   ....[3]....
        /*00a8*/ 	.word	0x00000480


	//   ....[4]....
        /*00ac*/ 	.word	0x00000530


	//   ....[5]....
        /*00b0*/ 	.word	0x000005d0


	//   ....[6]....
        /*00b4*/ 	.word	0x00000680


	//   ....[7]....
        /*00b8*/ 	.word	0x00000870


	//   ....[8]....
        /*00bc*/ 	.word	0x000009a0


	//   ....[9]....
        /*00c0*/ 	.word	0x00000bf0


	//   ....[10]....
        /*00c4*/ 	.word	0x00000c80


	//   ....[11]....
        /*00c8*/ 	.word	0x00000e90


	//   ....[12]....
        /*00cc*/ 	.word	0x000010c0


	//   ....[13]....
        /*00d0*/ 	.word	0x00001200


	//   ....[14]....
        /*00d4*/ 	.word	0x000012d0


	//   ....[15]....
        /*00d8*/ 	.word	0x00001380


	//   ....[16]....
        /*00dc*/ 	.word	0x00001430


	//   ....[17]....
        /*00e0*/ 	.word	0x000014d0


	//   ....[18]....
        /*00e4*/ 	.word	0x00001560


	//   ....[19]....
        /*00e8*/ 	.word	0x00001670


	//----- nvinfo : EIATTR_EXIT_INSTR_OFFSETS
	.align		4
.L_83:
        /*00ec*/ 	.byte	0x04, 0x1c
        /*00ee*/ 	.short	(.L_85 - .L_84)


	//   ....[0]....
.L_84:
        /*00f0*/ 	.word	0x000016a0


	//----- nvinfo : EIATTR_CRS_STACK_SIZE
	.align		4
.L_85:
        /*00f4*/ 	.byte	0x04, 0x1e
        /*00f6*/ 	.short	(.L_87 - .L_86)
.L_86:
        /*00f8*/ 	.word	0x00000000


	//----- nvinfo : EIATTR_CBANK_PARAM_SIZE
	.align		4
.L_87:
        /*00fc*/ 	.byte	0x03, 0x19
        /*00fe*/ 	.short	0x001c


	//----- nvinfo : EIATTR_PARAM_CBANK
	.align		4
        /*0100*/ 	.byte	0x04, 0x0a
        /*0102*/ 	.short	(.L_89 - .L_88)
	.align		4
.L_88:
        /*0104*/ 	.word	index@(.nv.constant0._Z30find_solution_gpu_device_cycleffffffi)
        /*0108*/ 	.short	0x0380
        /*010a*/ 	.short	0x001c


	//----- nvinfo : EIATTR_SW_WAR
	.align		4
.L_89:
        /*010c*/ 	.byte	0x04, 0x36
        /*010e*/ 	.short	(.L_91 - .L_90)
.L_90:
        /*0110*/ 	.word	0x00000008
.L_91:


//--------------------- .nv.callgraph             --------------------------
	.section	.nv.callgraph,"",@"SHT_CUDA_CALLGRAPH"
	.align	4
	.sectionentsize	8
	.align		4
        /*0000*/ 	.word	0x00000000
	.align		4
        /*0004*/ 	.word	0xffffffff
	.align		4
        /*0008*/ 	.word	index@(_Z27find_borders_gpu_host_cyclePfffffffi)
	.align		4
        /*000c*/ 	.word	index@(vprintf)
	.align		4
        /*0010*/ 	.word	index@(_Z30find_solution_gpu_device_cycleffffffi)
	.align		4
        /*0014*/ 	.word	index@(free)
	.align		4
        /*0018*/ 	.word	index@(_Z30find_solution_gpu_device_cycleffffffi)
	.align		4
        /*001c*/ 	.word	index@(vprintf)
	.align		4
        /*0020*/ 	.word	0x00000000
	.align		4
        /*0024*/ 	.word	0xfffffffe
	.align		4
        /*0028*/ 	.word	0x00000000
	.align		4
        /*002c*/ 	.word	0xfffffffd
	.align		4
        /*0030*/ 	.word	0x00000000
	.align		4
        /*0034*/ 	.word	0xfffffffc


//--------------------- .nv.constant4             --------------------------
	.section	.nv.constant4,"a",@progbits
	.align	8
	.align		8
.nv.constant4:
        /*0000*/ 	.dword	vprintf
	.align		8
        /*0008*/ 	.dword	$str
	.align		8
        /*0010*/ 	.dword	$str$1
	.align		8
        /*0018*/ 	.dword	$str$2
	.align		8
        /*0020*/ 	.dword	$str$3
	.align		8
        /*0028*/ 	.dword	$str$4
	.align		8
        /*0030*/ 	.dword	$str$5
	.align		8
        /*0038*/ 	.dword	$str$6
	.align		8
        /*0040*/ 	.dword	$str$7
	.align		8
        /*0048*/ 	.dword	$str$8
	.align		8
        /*0050*/ 	.dword	$str$9
	.align		8
        /*0058*/ 	.dword	$str$10
	.align		8
        /*0060*/ 	.dword	$str$11
	.align		8
        /*0068*/ 	.dword	$str$12
	.align		8
        /*0070*/ 	.dword	$str$13
	.align		8
        /*0078*/ 	.dword	$str$14
	.align		8
        /*0080*/ 	.dword	$str$15
	.align		8
        /*0088*/ 	.dword	$str$16
	.align		8
        /*0090*/ 	.dword	$str$17
	.align		8
        /*0098*/ 	.dword	$str$18
	.align		8
        /*00a0*/ 	.dword	$str$19
	.align		8
        /*00a8*/ 	.dword	free


//--------------------- .text._Z27find_borders_gpu_host_cyclePfffffffi --------------------------
	.section	.text._Z27find_borders_gpu_host_cyclePfffffffi,"ax",@progbits
	.align	128
        .global         _Z27find_borders_gpu_host_cyclePfffffffi
        .type           _Z27find_borders_gpu_host_cyclePfffffffi,@function
        .size           _Z27find_borders_gpu_host_cyclePfffffffi,(.L_x_42 - _Z27find_borders_gpu_host_cyclePfffffffi)
        .other          _Z27find_borders_gpu_host_cyclePfffffffi,@"STO_CUDA_ENTRY STV_DEFAULT"
_Z27find_borders_gpu_host_cyclePfffffffi:
.text._Z27find_borders_gpu_host_cyclePfffffffi:
[----:B------:R-:W0:Y:S08]  /*0000*/  LDC R1, c[0x0][0x37c] ;  /* 0x0000df00ff017b82 */ /* 0x000e300000000800 */
[----:B------:R-:W1:Y:S01]  /*0010*/  LDC R11, c[0x0][0x3a0] ;  /* 0x0000e800ff0b7b82 */ /* 0x000e620000000800 */
[----:B------:R-:W2:Y:S01]  /*0020*/  LDCU UR4, c[0x0][0x2f8] ;  /* 0x00005f00ff0477ac */ /* 0x000ea20008000800 */
[----:B0-----:R-:W-:Y:S01]  /*0030*/  VIADD R1, R1, 0xfffffff8 ;  /* 0xfffffff801017836 */ /* 0x001fe20000000000 */
[----:B------:R-:W0:Y:S04]  /*0040*/  LDCU UR5, c[0x0][0x2fc] ;  /* 0x00005f80ff0577ac */ /* 0x000e280008000800 */
[----:B--2---:R-:W-:-:S02]  /*0050*/  IADD3 R2, P1, PT, R1, UR4, RZ ;  /* 0x0000000401027c10 */ /* 0x004fc4000ff3e0ff */
[----:B-1----:R-:W-:-:S03]  /*0060*/  ISETP.GT.AND P0, PT, R11, 0x1, PT ;  /* 0x000000010b00780c */ /* 0x002fc60003f04270 */
[----:B0-----:R-:W-:-:S10]  /*0070*/  IMAD.X R18, RZ, RZ, UR5, P1 ;  /* 0x00000005ff127e24 */ /* 0x001fd400088e06ff */
[----:B------:R-:W-:Y:S05]  /*0080*/  @P0 BRA `(.L_x_0) ;  /* 0x00000000002c0947 */ /* 0x000fea0003800000 */
[----:B------:R-:W0:Y:S01]  /*0090*/  S2R R10, SR_TID.X ;  /* 0x00000000000a7919 */ /* 0x000e220000002100 */
[----:B------:R-:W-:Y:S01]  /*00a0*/  MOV R0, 0x0 ;  /* 0x0000000000007802 */ /* 0x000fe20000000f00 */
[----:B------:R-:W1:Y:S01]  /*00b0*/  LDCU.64 UR4, c[0x4][0x8] ;  /* 0x01000100ff0477ac */ /* 0x000e620008000a00 */
[----:B------:R-:W-:Y:S02]  /*00c0*/  IMAD.MOV.U32 R6, RZ, RZ, R2 ;  /* 0x000000ffff067224 */ /* 0x000fe400078e0002 */
[----:B------:R2:W3:Y:S01]  /*00d0*/  LDC.64 R8, c[0x4][R0] ;  /* 0x0100000000087b82 */ /* 0x0004e20000000a00 */
[----:B------:R-:W-:Y:S02]  /*00e0*/  IMAD.MOV.U32 R7, RZ, RZ, R18 ;  /* 0x000000ffff077224 */ /* 0x000fe400078e0012 */
[----:B-1----:R-:W-:Y:S02]  /*00f0*/  IMAD.U32 R4, RZ, RZ, UR4 ;  /* 0x00000004ff047e24 */ /* 0x002fe4000f8e00ff */
[----:B------:R-:W-:Y:S01]  /*0100*/  IMAD.U32 R5, RZ, RZ, UR5 ;  /* 0x00000005ff057e24 */ /* 0x000fe2000f8e00ff */
[----:B0-----:R2:W-:Y:S06]  /*0110*/  STL.64 [R1], R10 ;  /* 0x0000000a01007387 */ /* 0x0015ec0000100a00 */
[----:B------:R-:W-:-:S07]  /*0120*/  LEPC R20, `(.L_x_0) ;  /* 0x000000001014794e */ /* 0x000fce0000000000 */
[----:B--23--:R-:W-:Y:S05]  /*0130*/  CALL.ABS.NOINC R8 ;  /* 0x0000000008007343 */ /* 0x00cfea0003c00000 */
.L_x_0:
[----:B------:R-:W0:Y:S08]  /*0140*/  LDC.64 R4, c[0x0][0x390] ;  /* 0x0000e400ff047b82 */ /* 0x000e300000000a00 */
[----:B------:R-:W1:Y:S01]  /*0150*/  LDC R3, c[0x0][0x398] ;  /* 0x0000e600ff037b82 */ /* 0x000e620000000800 */
[----:B0-----:R-:W-:Y:S01]  /*0160*/  FADD R0, R5, -R4 ;  /* 0x8000000405007221 */ /* 0x001fe20000000000 */
[----:B-1----:R-:W-:-:S05]  /*0170*/  FADD R3, R3, R3 ;  /* 0x0000000303037221 */ /* 0x002fca0000000000 */
[----:B------:R-:W-:-:S13]  /*0180*/  FSETP.GEU.AND P0, PT, R0, R3, PT ;  /* 0x000000030000720b */ /* 0x000fda0003f0e000 */
[----:B------:R-:W-:Y:S05]  /*0190*/  @P0 BRA `(.L_x_1) ;  /* 0x0000000000300947 */ /* 0x000fea0003800000 */
[----:B------:R-:W0:Y:S01]  /*01a0*/  S2R R8, SR_TID.X ;  /* 0x0000000000087919 */ /* 0x000e220000002100 */
[----:B------:R-:W0:Y:S01]  /*01b0*/  LDC R9, c[0x0][0x3a0] ;  /* 0x0000e800ff097b82 */ /* 0x000e220000000800 */
[----:B------:R-:W-:Y:S01]  /*01c0*/  MOV R0, 0x0 ;  /* 0x0000000000007802 */ /* 0x000fe20000000f00 */
[----:B------:R-:W1:Y:S01]  /*01d0*/  LDCU.64 UR4, c[0x4][0xa0] ;  /* 0x01001400ff0477ac */ /* 0x000e620008000a00 */
[----:B------:R-:W-:Y:S02]  /*01e0*/  IMAD.MOV.U32 R6, RZ, RZ, R2 ;  /* 0x000000ffff067224 */ /* 0x000fe400078e0002 */
[----:B------:R-:W-:-:S03]  /*01f0*/  IMAD.MOV.U32 R7, RZ, RZ, R18 ;  /* 0x000000ffff077224 */ /* 0x000fc600078e0012 */
[----:B------:R2:W3:Y:S01]  /*0200*/  LDC.64 R10, c[0x4][R0] ;  /* 0x01000000000a7b82 */ /* 0x0004e20000000a00 */
[----:B-1----:R-:W-:Y:S02]  /*0210*/  IMAD.U32 R4, RZ, RZ, UR4 ;  /* 0x00000004ff047e24 */ /* 0x002fe4000f8e00ff */
[----:B------:R-:W-:Y:S01]  /*0220*/  IMAD.U32 R5, RZ, RZ, UR5 ;  /* 0x00000005ff057e24 */ /* 0x000fe2000f8e00ff */
[----:B0-----:R2:W-:Y:S06]  /*0230*/  STL.64 [R1], R8 ;  /* 0x0000000801007387 */ /* 0x0015ec0000100a00 */
[----:B------:R-:W-:-:S07]  /*0240*/  LEPC R20, `(.L_x_1) ;  /* 0x000000001014794e */ /* 0x000fce0000000000 */
[----:B--23--:R-:W-:Y:S05]  /*0250*/  CALL.ABS.NOINC R10 ;  /* 0x000000000a007343 */ /* 0x00cfea0003c00000 */
.L_x_1:
[----:B------:R-:W0:Y:S01]  /*0260*/  S2R R0, SR_TID.X ;  /* 0x0000000000007919 */ /* 0x000e220000002100 */
[----:B------:R-:W1:Y:S01]  /*0270*/  LDC R7, c[0x0][0x390] ;  /* 0x0000e400ff077b82 */ /* 0x000e620000000800 */
[----:B------:R-:W2:Y:S07]  /*0280*/  LDCU.64 UR4, c[0x0][0x398] ;  /* 0x00007300ff0477ac */ /* 0x000eae0008000a00 */
[----:B------:R-:W3:Y:S08]  /*0290*/  LDC.64 R4, c[0x0][0x388] ;  /* 0x0000e200ff047b82 */ /* 0x000ef00000000a00 */
[----:B------:R-:W4:Y:S01]  /*02a0*/  LDC.64 R16, c[0x0][0x358] ;  /* 0x0000d600ff107b82 */ /* 0x000f220000000a00 */
[----:B0-----:R-:W-:Y:S01]  /*02b0*/  VIADD R8, R0, 0x1 ;  /* 0x0000000100087836 */ /* 0x001fe20000000000 */
[----:B------:R-:W-:-:S04]  /*02c0*/  I2FP.F32.U32 R3, R0 ;  /* 0x0000000000037245 */ /* 0x000fc80000201000 */
[----:B------:R-:W-:Y:S01]  /*02d0*/  I2FP.F32.U32 R6, R8 ;  /* 0x0000000800067245 */ /* 0x000fe20000201000 */
[----:B--2---:R-:W-:-:S04]  /*02e0*/  FADD R3, R3, UR5 ;  /* 0x0000000503037e21 */ /* 0x004fc80008000000 */
[----:B------:R-:W-:Y:S01]  /*02f0*/  FADD R6, R6, UR5 ;  /* 0x0000000506067e21 */ /* 0x000fe20008000000 */
[----:B-1----:R-:W-:-:S03]  /*0300*/  FFMA R3, R3, UR4, R7 ;  /* 0x0000000403037c23 */ /* 0x002fc60008000007 */
[----:B------:R-:W-:Y:S01]  /*0310*/  FFMA R19, R6, UR4, R7 ;  /* 0x0000000406137c23 */ /* 0x000fe20008000007 */
[----:B---3--:R-:W-:-:S03]  /*0320*/  FFMA R6, R3, R5, R4 ;  /* 0x0000000503067223 */ /* 0x008fc60000000004 */
[----:B------:R-:W-:-:S05]  /*0330*/  FFMA R7, R19, R5, R4 ;  /* 0x0000000513077223 */ /* 0x000fca0000000004 */
[C---:B------:R-:W-:Y:S02]  /*0340*/  FSETP.GEU.AND P0, PT, R7.reuse, RZ, PT ;  /* 0x000000ff0700720b */ /* 0x040fe40003f0e000 */
[----:B------:R-:W-:Y:S02]  /*0350*/  FSETP.GT.AND P1, PT, R7, RZ, PT ;  /* 0x000000ff0700720b */ /* 0x000fe40003f24000 */
[C---:B------:R-:W-:Y:S02]  /*0360*/  FSETP.GT.AND P2, PT, R6.reuse, RZ, !P0 ;  /* 0x000000ff0600720b */ /* 0x040fe40004744000 */
[----:B------:R-:W-:-:S04]  /*0370*/  FSETP.GEU.OR P3, PT, R6, RZ, !P1 ;  /* 0x000000ff0600720b */ /* 0x000fc80004f6e400 */
[----:B------:R-:W-:-:S13]  /*0380*/  PLOP3.LUT P2, PT, P2, P3, PT, 0x8, 0x80 ;  /* 0x000000000080781c */ /* 0x000fda0001746170 */
[----:B------:R-:W0:Y:S01]  /*0390*/  @!P2 LDC.64 R6, c[0x0][0x380] ;  /* 0x0000e000ff06ab82 */ /* 0x000e220000000a00 */
[C---:B----4-:R-:W-:Y:S02]  /*03a0*/  @!P2 R2UR UR4, R16.reuse ;  /* 0x000000001004a2ca */ /* 0x050fe400000e0000 */
[C---:B------:R-:W-:Y:S02]  /*03b0*/  @!P2 R2UR UR5, R17.reuse ;  /* 0x000000001105a2ca */ /* 0x040fe400000e0000 */
[----:B------:R-:W-:Y:S02]  /*03c0*/  @!P2 R2UR UR6, R16 ;  /* 0x000000001006a2ca */ /* 0x000fe400000e0000 */
[----:B------:R-:W-:-:S09]  /*03d0*/  @!P2 R2UR UR7, R17 ;  /* 0x000000001107a2ca */ /* 0x000fd200000e0000 */
[----:B0-----:R0:W-:Y:S04]  /*03e0*/  @!P2 STG.E desc[UR4][R6.64], R3 ;  /* 0x000000030600a986 */ /* 0x0011e8000c101904 */
[----:B------:R0:W-:Y:S01]  /*03f0*/  @!P2 STG.E desc[UR6][R6.64+0x4], R19 ;  /* 0x000004130600a986 */ /* 0x0001e2000c101906 */
[----:B------:R-:W-:Y:S05]  /*0400*/  WARPSYNC.ALL ;  /* 0x0000000000007948 */ /* 0x000fea0003800000 */
[----:B------:R-:W1:Y:S01]  /*0410*/  LDCU UR4, c[0x0][0x3a0] ;  /* 0x00007400ff0477ac */ /* 0x000e620008000800 */
[----:B------:R-:W-:Y:S01]  /*0420*/  BAR.SYNC.DEFER_BLOCKING 0x0 ;  /* 0x0000000000007b1d */ /* 0x000fe20000010000 */
[----:B-1----:R-:W-:-:S13]  /*0430*/  ISETP.NE.AND P2, PT, R8, UR4, PT ;  /* 0x0000000408007c0c */ /* 0x002fda000bf45270 */
[----:B0-----:R-:W-:Y:S05]  /*0440*/  @P2 BRA `(.L_x_2) ;  /* 0x0000000000602947 */ /* 0x001fea0003800000 */
[----:B------:R-:W0:Y:S02]  /*0450*/  LDCU UR4, c[0x0][0x394] ;  /* 0x00007280ff0477ac */ /* 0x000e240008000800 */
[----:B0-----:R-:W-:-:S05]  /*0460*/  FFMA R4, R5, UR4, R4 ;  /* 0x0000000405047c23 */ /* 0x001fca0008000004 */
[C---:B------:R-:W-:Y:S02]  /*0470*/  FSETP.LT.AND P1, PT, R4.reuse, RZ, P1 ;  /* 0x000000ff0400720b */ /* 0x040fe40000f21000 */
[----:B------:R-:W-:-:S04]  /*0480*/  FSETP.GT.AND P0, PT, R4, RZ, !P0 ;  /* 0x000000ff0400720b */ /* 0x000fc80004704000 */
[----:B------:R-:W-:-:S13]  /*0490*/  PLOP3.LUT P0, PT, P1, P0, PT, 0xf8, 0x8f ;  /* 0x00000000008f781c */ /* 0x000fda0000f01f70 */
[----:B------:R-:W-:Y:S05]  /*04a0*/  @!P0 BRA `(.L_x_2) ;  /* 0x0000000000488947 */ /* 0x000fea0003800000 */
[----:B------:R-:W-:Y:S01]  /*04b0*/  MOV R3, 0x0 ;  /* 0x0000000000037802 */ /* 0x000fe20000000f00 */
[----:B------:R0:W-:Y:S01]  /*04c0*/  STL [R1], R0 ;  /* 0x0000000001007387 */ /* 0x0001e20000100800 */
[----:B------:R-:W1:Y:S01]  /*04d0*/  LDCU.64 UR4, c[0x4][0x18] ;  /* 0x01000300ff0477ac */ /* 0x000e620008000a00 */
[----:B------:R-:W-:Y:S01]  /*04e0*/  IMAD.MOV.U32 R6, RZ, RZ, R2 ;  /* 0x000000ffff067224 */ /* 0x000fe200078e0002 */
[----:B------:R0:W2:Y:S01]  /*04f0*/  LDC.64 R8, c[0x4][R3] ;  /* 0x0100000003087b82 */ /* 0x0000a20000000a00 */
[----:B------:R-:W-:Y:S02]  /*0500*/  IMAD.MOV.U32 R7, RZ, RZ, R18 ;  /* 0x000000ffff077224 */ /* 0x000fe400078e0012 */
[----:B-1----:R-:W-:Y:S02]  /*0510*/  IMAD.U32 R4, RZ, RZ, UR4 ;  /* 0x00000004ff047e24 */ /* 0x002fe4000f8e00ff */
[----:B0-----:R-:W-:-:S07]  /*0520*/  IMAD.U32 R5, RZ, RZ, UR5 ;  /* 0x00000005ff057e24 */ /* 0x001fce000f8e00ff */
[----:B------:R-:W-:-:S07]  /*0530*/  LEPC R20, `(.L_x_3) ;  /* 0x000000001014794e */ /* 0x000fce0000000000 */
[----:B--2---:R-:W-:Y:S05]  /*0540*/  CALL.ABS.NOINC R8 ;  /* 0x0000000008007343 */ /* 0x004fea0003c00000 */
.L_x_3:
[----:B------:R-:W0:Y:S01]  /*0550*/  LDC.64 R2, c[0x0][0x380] ;  /* 0x0000e000ff027b82 */ /* 0x000e220000000a00 */
[C---:B------:R-:W-:Y:S02]  /*0560*/  R2UR UR4, R16.reuse ;  /* 0x00000000100472ca */ /* 0x040fe400000e0000 */
[C---:B------:R-:W-:Y:S02]  /*0570*/  R2UR UR5, R17.reuse ;  /* 0x00000000110572ca */ /* 0x040fe400000e0000 */
[----:B------:R-:W-:Y:S02]  /*0580*/  R2UR UR6, R16 ;  /* 0x00000000100672ca */ /* 0x000fe400000e0000 */
[----:B------:R-:W-:Y:S01]  /*0590*/  R2UR UR7, R17 ;  /* 0x00000000110772ca */ /* 0x000fe200000e0000 */
[----:B------:R-:W1:Y:S08]  /*05a0*/  LDC R5, c[0x0][0x394] ;  /* 0x0000e500ff057b82 */ /* 0x000e700000000800 */
[----:B0-----:R0:W-:Y:S04]  /*05b0*/  STG.E desc[UR4][R2.64], R19 ;  /* 0x0000001302007986 */ /* 0x0011e8000c101904 */
[----:B-1----:R0:W-:Y:S02]  /*05c0*/  STG.E desc[UR6][R2.64+0x4], R5 ;  /* 0x0000040502007986 */ /* 0x0021e4000c101906 */
.L_x_2:
[----:B------:R-:W-:Y:S05]  /*05d0*/  WARPSYNC.ALL ;  /* 0x0000000000007948 */ /* 0x000fea0003800000 */
[----:B------:R-:W-:Y:S06]  /*05e0*/  BAR.SYNC.DEFER_BLOCKING 0x0 ;  /* 0x0000000000007b1d */ /* 0x000fec0000010000 */
[----:B------:R-:W-:Y:S05]  /*05f0*/  EXIT ;  /* 0x000000000000794d */ /* 0x000fea0003800000 */
.L_x_4:
[----:B------:R-:W-:-:S00]  /*0600*/  BRA `(.L_x_4) ;  /* 0xfffffffc00fc7947 */ /* 0x000fc0000383ffff */
[----:B------:R-:W-:-:S00]  /*0610*/  NOP ;  /* 0x0000000000007918 */ /* 0x000fc00000000000 */
        /* <DEDUP_REMOVED lines=14> */
.L_x_42:


//--------------------- .text._Z30find_solution_gpu_device_cycleffffffi --------------------------
	.section	.text._Z30find_solution_gpu_device_cycleffffffi,"ax",@progbits
	.align	128
        .global         _Z30find_solution_gpu_device_cycleffffffi
        .type           _Z30find_solution_gpu_device_cycleffffffi,@function
        .size           _Z30find_solution_gpu_device_cycleffffffi,(.L_x_41 - _Z30find_solution_gpu_device_cycleffffffi)
        .other          _Z30find_solution_gpu_device_cycleffffffi,@"STO_CUDA_ENTRY STV_DEFAULT"
_Z30find_solution_gpu_device_cycleffffffi:
.text._Z30find_solution_gpu_device_cycleffffffi:
[----:B------:R-:W0:Y:S01]  /*0000*/  LDC R1, c[0x0][0x37c] ;  /* 0x0000df00ff017b82 */ /* 0x000e220000000800 */
[----:B------:R-:W1:Y:S07]  /*0010*/  S2R R2, SR_TID.X ;  /* 0x0000000000027919 */ /* 0x000e6e0000002100 */
[----:B------:R-:W2:Y:S01]  /*0020*/  S2UR UR5, SR_CgaCtaId ;  /* 0x00000000000579c3 */ /* 0x000ea20000008800 */
[----:B------:R-:W-:Y:S01]  /*0030*/  UMOV UR4, 0x400 ;  /* 0x0000040000047882 */ /* 0x000fe20000000000 */
[----:B0-----:R-:W-:Y:S01]  /*0040*/  VIADD R1, R1, 0xffffffc0 ;  /* 0xffffffc001017836 */ /* 0x001fe20000000000 */
[----:B--2---:R-:W-:Y:S01]  /*0050*/  ULEA UR4, UR5, UR4, 0x18 ;  /* 0x0000000405047291 */ /* 0x004fe2000f8ec0ff */
[----:B------:R-:W0:Y:S01]  /*0060*/  LDCU UR5, c[0x0][0x398] ;  /* 0x00007300ff0577ac */ /* 0x000e220008000800 */
[----:B-1----:R-:W-:-:S13]  /*0070*/  ISETP.NE.AND P2, PT, R2, RZ, PT ;  /* 0x000000ff0200720c */ /* 0x002fda0003f45270 */
[----:B------:R-:W1:Y:S01]  /*0080*/  @!P2 LDC.64 R4, c[0x0][0x388] ;  /* 0x0000e200ff04ab82 */ /* 0x000e620000000a00 */
[----:B0-----:R-:W-:Y:S01]  /*0090*/  I2FP.F32.S32 R32, UR5 ;  /* 0x0000000500207c45 */ /* 0x001fe20008201400 */
[----:B------:R-:W0:Y:S03]  /*00a0*/  LDCU UR5, c[0x0][0x2fc] ;  /* 0x00005f80ff0577ac */ /* 0x000e260008000800 */
[----:B------:R-:W2:Y:S02]  /*00b0*/  MUFU.RCP R3, R32 ;  /* 0x0000002000037308 */ /* 0x000ea40000001000 */
[----:B--2---:R-:W-:Y:S01]  /*00c0*/  FFMA R0, -R32, R3, 1 ;  /* 0x3f80000020007423 */ /* 0x004fe20000000103 */
[----:B-1----:R-:W-:Y:S03]  /*00d0*/  @!P2 STS.64 [UR4], R4 ;  /* 0x00000004ff00a988 */ /* 0x002fe60008000a04 */
[----:B------:R-:W-:Y:S01]  /*00e0*/  FFMA R0, R3, R0, R3 ;  /* 0x0000000003007223 */ /* 0x000fe20000000003 */
[----:B------:R-:W-:Y:S06]  /*00f0*/  BAR.SYNC.DEFER_BLOCKING 0x0 ;  /* 0x0000000000007b1d */ /* 0x000fec0000010000 */
[----:B------:R-:W1:Y:S01]  /*0100*/  LDS.64 R6, [UR4] ;  /* 0x00000004ff067984 */ /* 0x000e620008000a00 */
[----:B------:R-:W2:Y:S02]  /*0110*/  LDCU UR4, c[0x0][0x2f8] ;  /* 0x00005f00ff0477ac */ /* 0x000ea40008000800 */
[----:B--2---:R-:W-:-:S05]  /*0120*/  IADD3 R22, P1, PT, R1, UR4, RZ ;  /* 0x0000000401167c10 */ /* 0x004fca000ff3e0ff */
[----:B0-----:R-:W-:Y:S01]  /*0130*/  IMAD.X R23, RZ, RZ, UR5, P1 ;  /* 0x00000005ff177e24 */ /* 0x001fe200088e06ff */
[----:B------:R-:W-:-:S05]  /*0140*/  IADD3 R27, P1, PT, R22, 0x20, RZ ;  /* 0x00000020161b7810 */ /* 0x000fca0007f3e0ff */
[----:B------:R-:W-:Y:S02]  /*0150*/  IMAD.X R26, RZ, RZ, R23, P1 ;  /* 0x000000ffff1a7224 */ /* 0x000fe400008e0617 */
[----:B-1----:R-:W-:-:S04]  /*0160*/  FADD R3, R7, -R6 ;  /* 0x8000000607037221 */ /* 0x002fc80000000000 */
[----:B------:R-:W0:Y:S01]  /*0170*/  FCHK P0, R3, R32 ;  /* 0x0000002003007302 */ /* 0x000e220000000000 */
[----:B------:R-:W-:Y:S01]  /*0180*/  FFMA R5, R3, R0, RZ ;  /* 0x0000000003057223 */ /* 0x000fe200000000ff */
[----:B------:R-:W-:-:S03]  /*0190*/  IMAD.MOV.U32 R17, RZ, RZ, R3 ;  /* 0x000000ffff117224 */ /* 0x000fc600078e0003 */
[----:B------:R-:W-:-:S04]  /*01a0*/  FFMA R4, -R32, R5, R3 ;  /* 0x0000000520047223 */ /* 0x000fc80000000103 */
[----:B------:R-:W-:Y:S01]  /*01b0*/  FFMA R33, R0, R4, R5 ;  /* 0x0000000400217223 */ /* 0x000fe20000000005 */
[----:B0-----:R-:W-:Y:S06]  /*01c0*/  @!P0 BRA `(.L_x_5) ;  /* 0x0000000000088947 */ /* 0x001fec0003800000 */
[----:B------:R-:W-:-:S07]  /*01d0*/  MOV R4, 0x1f0 ;  /* 0x000001f000047802 */ /* 0x000fce0000000f00 */
[----:B------:R-:W-:Y:S05]  /*01e0*/  CALL.REL.NOINC `($__internal_0_$__cuda_sm3x_div_rn_noftz_f32_slowpath) ;  /* 0x0000001400307944 */ /* 0x000fea0003c00000 */
.L_x_5:
[----:B------:R-:W0:Y:S01]  /*01f0*/  LDCU UR36, c[0x0][0x398] ;  /* 0x00007300ff2477ac */ /* 0x000e220008000800 */
[----:B------:R-:W-:Y:S04]  /*0200*/  BSSY.RECONVERGENT B6, `(.L_x_6) ;  /* 0x0000049000067945 */ /* 0x000fe80003800200 */
[----:B------:R-:W-:Y:S05]  /*0210*/  @P2 BRA `(.L_x_7) ;  /* 0x00000004001c2947 */ /* 0x000fea0003800000 */
[----:B------:R-:W-:Y:S01]  /*0220*/  MOV R16, 0x0 ;  /* 0x0000000000107802 */ /* 0x000fe20000000f00 */
[----:B------:R-:W1:Y:S01]  /*0230*/  LDCU.64 UR4, c[0x4][0x28] ;  /* 0x01000500ff0477ac */ /* 0x000e620008000a00 */
[----:B------:R-:W-:Y:S02]  /*0240*/  CS2R R6, SRZ ;  /* 0x0000000000067805 */ /* 0x000fe4000001ff00 */
[----:B------:R2:W3:Y:S01]  /*0250*/  LDC.64 R8, c[0x4][R16] ;  /* 0x0100000010087b82 */ /* 0x0004e20000000a00 */
[----:B-1----:R-:W-:Y:S01]  /*0260*/  MOV R4, UR4 ;  /* 0x0000000400047c02 */ /* 0x002fe20008000f00 */
[----:B--2---:R-:W-:-:S07]  /*0270*/  IMAD.U32 R5, RZ, RZ, UR5 ;  /* 0x00000005ff057e24 */ /* 0x004fce000f8e00ff */
[----:B------:R-:W-:-:S07]  /*0280*/  LEPC R20, `(.L_x_8) ;  /* 0x000000001014794e */ /* 0x000fce0000000000 */
[----:B0--3--:R-:W-:Y:S05]  /*0290*/  CALL.ABS.NOINC R8 ;  /* 0x0000000008007343 */ /* 0x009fea0003c00000 */
.L_x_8:
[----:B------:R0:W1:Y:S01]  /*02a0*/  LDC.64 R8, c[0x4][R16] ;  /* 0x0100000010087b82 */ /* 0x0000620000000a00 */
[----:B------:R-:W2:Y:S01]  /*02b0*/  LDCU.64 UR4, c[0x4][0x30] ;  /* 0x01000600ff0477ac */ /* 0x000ea20008000a00 */
[----:B------:R-:W-:Y:S01]  /*02c0*/  CS2R R6, SRZ ;  /* 0x0000000000067805 */ /* 0x000fe2000001ff00 */
[----:B--2---:R-:W-:Y:S02]  /*02d0*/  IMAD.U32 R4, RZ, RZ, UR4 ;  /* 0x00000004ff047e24 */ /* 0x004fe4000f8e00ff */
[----:B0-----:R-:W-:-:S07]  /*02e0*/  IMAD.U32 R5, RZ, RZ, UR5 ;  /* 0x00000005ff057e24 */ /* 0x001fce000f8e00ff */
[----:B------:R-:W-:-:S07]  /*02f0*/  LEPC R20, `(.L_x_9) ;  /* 0x000000001014794e */ /* 0x000fce0000000000 */
[----:B-1----:R-:W-:Y:S05]  /*0300*/  CALL.ABS.NOINC R8 ;  /* 0x0000000008007343 */ /* 0x002fea0003c00000 */
.L_x_9:
[----:B------:R0:W1:Y:S01]  /*0310*/  LDC.64 R8, c[0x4][R16] ;  /* 0x0100000010087b82 */ /* 0x0000620000000a00 */
[----:B------:R-:W2:Y:S01]  /*0320*/  LDCU.64 UR4, c[0x4][0x38] ;  /* 0x01000700ff0477ac */ /* 0x000ea20008000a00 */
[----:B------:R-:W-:Y:S01]  /*0330*/  CS2R R6, SRZ ;  /* 0x0000000000067805 */ /* 0x000fe2000001ff00 */
[----:B--2---:R-:W-:Y:S01]  /*0340*/  IMAD.U32 R4, RZ, RZ, UR4 ;  /* 0x00000004ff047e24 */ /* 0x004fe2000f8e00ff */
[----:B0-----:R-:W-:-:S07]  /*0350*/  MOV R5, UR5 ;  /* 0x0000000500057c02 */ /* 0x001fce0008000f00 */
[----:B------:R-:W-:-:S07]  /*0360*/  LEPC R20, `(.L_x_10) ;  /* 0x000000001014794e */ /* 0x000fce0000000000 */
[----:B-1----:R-:W-:Y:S05]  /*0370*/  CALL.ABS.NOINC R8 ;  /* 0x0000000008007343 */ /* 0x002fea0003c00000 */
.L_x_10:
[----:B------:R-:W0:Y:S01]  /*0380*/  S2UR UR5, SR_CgaCtaId ;  /* 0x00000000000579c3 */ /* 0x000e220000008800 */
[----:B------:R-:W-:Y:S01]  /*0390*/  UMOV UR4, 0x400 ;  /* 0x0000040000047882 */ /* 0x000fe20000000000 */
[----:B------:R-:W-:Y:S01]  /*03a0*/  STL [R1+0x20], RZ ;  /* 0x000020ff01007387 */ /* 0x000fe20000100800 */
[----:B------:R-:W-:Y:S02]  /*03b0*/  IMAD.MOV.U32 R6, RZ, RZ, R27 ;  /* 0x000000ffff067224 */ /* 0x000fe400078e001b */
[----:B------:R-:W-:-:S03]  /*03c0*/  IMAD.MOV.U32 R7, RZ, RZ, R26 ;  /* 0x000000ffff077224 */ /* 0x000fc600078e001a */
[----:B------:R1:W2:Y:S01]  /*03d0*/  LDC.64 R8, c[0x4][R16] ;  /* 0x0100000010087b82 */ /* 0x0002a20000000a00 */
[----:B0-----:R-:W-:-:S09]  /*03e0*/  ULEA UR4, UR5, UR4, 0x18 ;  /* 0x0000000405047291 */ /* 0x001fd2000f8ec0ff */
[----:B------:R-:W0:Y:S02]  /*03f0*/  LDS.64 R10, [UR4] ;  /* 0x00000004ff0a7984 */ /* 0x000e240008000a00 */
[----:B------:R-:W3:Y:S02]  /*0400*/  LDCU.64 UR4, c[0x4][0x40] ;  /* 0x01000800ff0477ac */ /* 0x000ee40008000a00 */
[----:B---3--:R-:W-:Y:S02]  /*0410*/  IMAD.U32 R4, RZ, RZ, UR4 ;  /* 0x00000004ff047e24 */ /* 0x008fe4000f8e00ff */
[----:B------:R-:W-:Y:S01]  /*0420*/  IMAD.U32 R5, RZ, RZ, UR5 ;  /* 0x00000005ff057e24 */ /* 0x000fe2000f8e00ff */
[----:B0-----:R-:W0:Y:S08]  /*0430*/  F2F.F64.F32 R12, R10 ;  /* 0x0000000a000c7310 */ /* 0x001e300000201800 */
[----:B------:R-:W3:Y:S01]  /*0440*/  F2F.F64.F32 R14, R11 ;  /* 0x0000000b000e7310 */ /* 0x000ee20000201800 */
[----:B0-----:R1:W-:Y:S04]  /*0450*/  STL.64 [R1+0x28], R12 ;  /* 0x0000280c01007387 */ /* 0x0013e80000100a00 */
[----:B--23--:R1:W-:Y:S02]  /*0460*/  STL.64 [R1+0x30], R14 ;  /* 0x0000300e01007387 */ /* 0x00c3e40000100a00 */
[----:B------:R-:W-:-:S07]  /*0470*/  LEPC R20, `(.L_x_11) ;  /* 0x000000001014794e */ /* 0x000fce0000000000 */
[----:B-1----:R-:W-:Y:S05]  /*0480*/  CALL.ABS.NOINC R8 ;  /* 0x0000000008007343 */ /* 0x002fea0003c00000 */
.L_x_11:
[----:B------:R-:W0:Y:S01]  /*0490*/  F2F.F64.F32 R10, R17 ;  /* 0x00000011000a7310 */ /* 0x000e220000201800 */
[----:B------:R1:W-:Y:S01]  /*04a0*/  STL [R1+0x20], RZ ;  /* 0x000020ff01007387 */ /* 0x0003e20000100800 */
[----:B------:R1:W2:Y:S01]  /*04b0*/  LDC.64 R8, c[0x4][R16] ;  /* 0x0100000010087b82 */ /* 0x0002a20000000a00 */
[----:B------:R-:W3:Y:S01]  /*04c0*/  LDCU.64 UR4, c[0x4][0x48] ;  /* 0x01000900ff0477ac */ /* 0x000ee20008000a00 */
[----:B------:R-:W-:Y:S02]  /*04d0*/  IMAD.MOV.U32 R6, RZ, RZ, R27 ;  /* 0x000000ffff067224 */ /* 0x000fe400078e001b */
[----:B------:R-:W-:Y:S01]  /*04e0*/  IMAD.MOV.U32 R7, RZ, RZ, R26 ;  /* 0x000000ffff077224 */ /* 0x000fe200078e001a */
[----:B0-----:R1:W-:Y:S01]  /*04f0*/  STL.64 [R1+0x28], R10 ;  /* 0x0000280a01007387 */ /* 0x0013e20000100a00 */
[----:B---3--:R-:W-:Y:S01]  /*0500*/  MOV R4, UR4 ;  /* 0x0000000400047c02 */ /* 0x008fe20008000f00 */
[----:B------:R-:W-:-:S07]  /*0510*/  IMAD.U32 R5, RZ, RZ, UR5 ;  /* 0x00000005ff057e24 */ /* 0x000fce000f8e00ff */
[----:B------:R-:W-:-:S07]  /*0520*/  LEPC R20, `(.L_x_12) ;  /* 0x000000001014794e */ /* 0x000fce0000000000 */
[----:B-12---:R-:W-:Y:S05]  /*0530*/  CALL.ABS.NOINC R8 ;  /* 0x0000000008007343 */ /* 0x006fea0003c00000 */
.L_x_12:
[----:B------:R-:W0:Y:S01]  /*0540*/  F2F.F64.F32 R10, R33 ;  /* 0x00000021000a7310 */ /* 0x000e220000201800 */
[----:B------:R1:W2:Y:S01]  /*0550*/  LDC.64 R8, c[0x4][R16] ;  /* 0x0100000010087b82 */ /* 0x0002a20000000a00 */
[----:B------:R-:W3:Y:S01]  /*0560*/  LDCU.64 UR4, c[0x4][0x50] ;  /* 0x01000a00ff0477ac */ /* 0x000ee20008000a00 */
[----:B------:R-:W-:Y:S02]  /*0570*/  IMAD.MOV.U32 R6, RZ, RZ, R27 ;  /* 0x000000ffff067224 */ /* 0x000fe400078e001b */
[----:B------:R-:W-:Y:S01]  /*0580*/  IMAD.MOV.U32 R7, RZ, RZ, R26 ;  /* 0x000000ffff077224 */ /* 0x000fe200078e001a */
[----:B0-----:R1:W-:Y:S01]  /*0590*/  STL.64 [R1+0x20], R10 ;  /* 0x0000200a01007387 */ /* 0x0013e20000100a00 */
[----:B---3--:R-:W-:Y:S01]  /*05a0*/  IMAD.U32 R4, RZ, RZ, UR4 ;  /* 0x00000004ff047e24 */ /* 0x008fe2000f8e00ff */
[----:B------:R-:W-:-:S07]  /*05b0*/  MOV R5, UR5 ;  /* 0x0000000500057c02 */ /* 0x000fce0008000f00 */
[----:B------:R-:W-:-:S07]  /*05c0*/  LEPC R20, `(.L_x_13) ;  /* 0x000000001014794e */ /* 0x000fce0000000000 */
[----:B-12---:R-:W-:Y:S05]  /*05d0*/  CALL.ABS.NOINC R8 ;  /* 0x0000000008007343 */ /* 0x006fea0003c00000 */
.L_x_13:
[----:B------:R-:W0:Y:S01]  /*05e0*/  LDCU UR4, c[0x0][0x394] ;  /* 0x00007280ff0477ac */ /* 0x000e220008000800 */
[----:B------:R1:W2:Y:S01]  /*05f0*/  LDC.64 R8, c[0x4][R16] ;  /* 0x0100000010087b82 */ /* 0x0002a20000000a00 */
[----:B------:R-:W-:Y:S01]  /*0600*/  MOV R6, R27 ;  /* 0x0000001b00067202 */ /* 0x000fe20000000f00 */
[----:B------:R-:W-:Y:S01]  /*0610*/  IMAD.MOV.U32 R7, RZ, RZ, R26 ;  /* 0x000000ffff077224 */ /* 0x000fe200078e001a */
[----:B0-----:R-:W0:Y:S01]  /*0620*/  F2F.F64.F32 R10, UR4 ;  /* 0x00000004000a7d10 */ /* 0x001e220008201800 */
[----:B------:R-:W3:Y:S01]  /*0630*/  LDCU.64 UR4, c[0x4][0x58] ;  /* 0x01000b00ff0477ac */ /* 0x000ee20008000a00 */
[----:B0-----:R1:W-:Y:S01]  /*0640*/  STL.64 [R1+0x20], R10 ;  /* 0x0000200a01007387 */ /* 0x0013e20000100a00 */
[----:B---3--:R-:W-:Y:S02]  /*0650*/  IMAD.U32 R4, RZ, RZ, UR4 ;  /* 0x00000004ff047e24 */ /* 0x008fe4000f8e00ff */
[----:B------:R-:W-:-:S07]  /*0660*/  IMAD.U32 R5, RZ, RZ, UR5 ;  /* 0x00000005ff057e24 */ /* 0x000fce000f8e00ff */
[----:B------:R-:W-:-:S07]  /*0670*/  LEPC R20, `(.L_x_7) ;  /* 0x000000001014794e */ /* 0x000fce0000000000 */
[----:B-12---:R-:W-:Y:S05]  /*0680*/  CALL.ABS.NOINC R8 ;  /* 0x0000000008007343 */ /* 0x006fea0003c00000 */
.L_x_7:
[----:B0-----:R-:W-:Y:S05]  /*0690*/  BSYNC.RECONVERGENT B6 ;  /* 0x0000000000067941 */ /* 0x001fea0003800200 */
.L_x_6:
[----:B------:R-:W0:Y:S01]  /*06a0*/  LDC R31, c[0x0][0x394] ;  /* 0x0000e500ff1f7b82 */ /* 0x000e220000000800 */
[----:B------:R-:W-:Y:S02]  /*06b0*/  IMAD.MOV.U32 R19, RZ, RZ, RZ ;  /* 0x000000ffff137224 */ /* 0x000fe400078e00ff */
[----:B0-----:R-:W-:-:S05]  /*06c0*/  FADD R31, R31, R31 ;  /* 0x0000001f1f1f7221 */ /* 0x001fca0000000000 */
[----:B------:R-:W-:-:S13]  /*06d0*/  FSETP.GT.AND P0, PT, R17, R31, PT ;  /* 0x0000001f1100720b */ /* 0x000fda0003f04000 */
[----:B------:R-:W-:Y:S05]  /*06e0*/  @!P0 BRA `(.L_x_14) ;  /* 0x0000000800288947 */ /* 0x000fea0003800000 */
[----:B------:R-:W0:Y:S01]  /*06f0*/  LDCU UR4, c[0x0][0x390] ;  /* 0x00007200ff0477ac */ /* 0x000e220008000800 */
[----:B------:R-:W-:Y:S01]  /*0700*/  VIADD R28, R2, 0x1 ;  /* 0x00000001021c7836 */ /* 0x000fe20000000000 */
[----:B------:R-:W-:Y:S01]  /*0710*/  I2FP.F32.U32 R30, R2 ;  /* 0x00000002001e7245 */ /* 0x000fe20000201000 */
[----:B------:R-:W-:-:S03]  /*0720*/  IMAD.MOV.U32 R19, RZ, RZ, RZ ;  /* 0x000000ffff137224 */ /* 0x000fc600078e00ff */
[----:B------:R-:W-:Y:S01]  /*0730*/  I2FP.F32.U32 R29, R28 ;  /* 0x0000001c001d7245 */ /* 0x000fe20000201000 */
[----:B0-----:R-:W-:-:S04]  /*0740*/  FADD R30, R30, UR4 ;  /* 0x000000041e1e7e21 */ /* 0x001fc80008000000 */
[----:B------:R-:W-:-:S07]  /*0750*/  FADD R29, R29, UR4 ;  /* 0x000000041d1d7e21 */ /* 0x000fce0008000000 */
.L_x_23:
[----:B------:R-:W0:Y:S01]  /*0760*/  LDC R3, c[0x0][0x398] ;  /* 0x0000e600ff037b82 */ /* 0x000e220000000800 */
[----:B------:R-:W-:Y:S01]  /*0770*/  UMOV UR4, 0x400 ;  /* 0x0000040000047882 */ /* 0x000fe20000000000 */
[----:B------:R-:W-:-:S06]  /*0780*/  IADD3 R19, PT, PT, R19, 0x1, RZ ;  /* 0x0000000113137810 */ /* 0x000fcc0007ffe0ff */
[----:B------:R-:W1:Y:S01]  /*0790*/  S2UR UR5, SR_CgaCtaId ;  /* 0x00000000000579c3 */ /* 0x000e620000008800 */
[----:B0-----:R-:W-:Y:S01]  /*07a0*/  ISETP.GT.AND P0, PT, R3, 0x1, PT ;  /* 0x000000010300780c */ /* 0x001fe20003f04270 */
[----:B-1----:R-:W-:-:S09]  /*07b0*/  ULEA UR4, UR5, UR4, 0x18 ;  /* 0x0000000405047291 */ /* 0x002fd2000f8ec0ff */
[----:B------:R-:W0:Y:S03]  /*07c0*/  LDS.64 R16, [UR4] ;  /* 0x00000004ff107984 */ /* 0x000e260008000a00 */
[----:B------:R-:W-:Y:S05]  /*07d0*/  @P0 BRA `(.L_x_15) ;  /* 0x0000000000280947 */ /* 0x000fea0003800000 */
[----:B------:R-:W-:Y:S01]  /*07e0*/  MOV R8, 0x0 ;  /* 0x0000000000087802 */ /* 0x000fe20000000f00 */
[----:B------:R1:W-:Y:S01]  /*07f0*/  STL.64 [R1], R2 ;  /* 0x0000000201007387 */ /* 0x0003e20000100a00 */
[----:B------:R-:W2:Y:S01]  /*0800*/  LDCU.64 UR4, c[0x4][0x8] ;  /* 0x01000100ff0477ac */ /* 0x000ea20008000a00 */
[----:B------:R-:W-:Y:S02]  /*0810*/  IMAD.MOV.U32 R6, RZ, RZ, R22 ;  /* 0x000000ffff067224 */ /* 0x000fe400078e0016 */
[----:B------:R-:W-:Y:S01]  /*0820*/  IMAD.MOV.U32 R7, RZ, RZ, R23 ;  /* 0x000000ffff077224 */ /* 0x000fe200078e0017 */
[----:B------:R-:W3:Y:S01]  /*0830*/  LDC.64 R8, c[0x4][R8] ;  /* 0x0100000008087b82 */ /* 0x000ee20000000a00 */
[----:B--2---:R-:W-:Y:S02]  /*0840*/  IMAD.U32 R4, RZ, RZ, UR4 ;  /* 0x00000004ff047e24 */ /* 0x004fe4000f8e00ff */
[----:B-1----:R-:W-:-:S07]  /*0850*/  IMAD.U32 R5, RZ, RZ, UR5 ;  /* 0x00000005ff057e24 */ /* 0x002fce000f8e00ff */
[----:B------:R-:W-:-:S07]  /*0860*/  LEPC R20, `(.L_x_15) ;  /* 0x000000001014794e */ /* 0x000fce0000000000 */
[----:B0--3--:R-:W-:Y:S05]  /*0870*/  CALL.ABS.NOINC R8 ;  /* 0x0000000008007343 */ /* 0x009fea0003c00000 */
.L_x_15:
[----:B0-----:R-:W-:Y:S01]  /*0880*/  FADD R0, -R16, R17 ;  /* 0x0000001110007221 */ /* 0x001fe20000000100 */
[----:B------:R-:W-:-:S05]  /*0890*/  FADD R3, R33, R33 ;  /* 0x0000002121037221 */ /* 0x000fca0000000000 */
[----:B------:R-:W-:-:S13]  /*08a0*/  FSETP.GEU.AND P0, PT, R0, R3, PT ;  /* 0x000000030000720b */ /* 0x000fda0003f0e000 */
[----:B------:R-:W-:Y:S05]  /*08b0*/  @P0 BRA `(.L_x_16) ;  /* 0x00000000003c0947 */ /* 0x000fea0003800000 */
[----:B------:R-:W-:Y:S01]  /*08c0*/  F2F.F64.F32 R8, R16 ;  /* 0x0000001000087310 */ /* 0x000fe20000201800 */
[----:B------:R-:W-:Y:S01]  /*08d0*/  MOV R12, 0x0 ;  /* 0x00000000000c7802 */ /* 0x000fe20000000f00 */
[----:B------:R0:W-:Y:S01]  /*08e0*/  STL [R1], R2 ;  /* 0x0000000201007387 */ /* 0x0001e20000100800 */
[----:B------:R-:W1:Y:S01]  /*08f0*/  LDCU.64 UR4, c[0x4][0x10] ;  /* 0x01000200ff0477ac */ /* 0x000e620008000a00 */
[----:B------:R-:W-:Y:S02]  /*0900*/  IMAD.MOV.U32 R6, RZ, RZ, R22 ;  /* 0x000000ffff067224 */ /* 0x000fe400078e0016 */
[----:B------:R-:W-:Y:S01]  /*0910*/  IMAD.MOV.U32 R7, RZ, RZ, R23 ;  /* 0x000000ffff077224 */ /* 0x000fe200078e0017 */
[----:B------:R-:W2:Y:S01]  /*0920*/  LDC.64 R12, c[0x4][R12] ;  /* 0x010000000c0c7b82 */ /* 0x000ea20000000a00 */
[----:B------:R-:W3:Y:S08]  /*0930*/  F2F.F64.F32 R10, R33 ;  /* 0x00000021000a7310 */ /* 0x000ef00000201800 */
[----:B------:R-:W4:Y:S01]  /*0940*/  F2F.F64.F32 R14, R17 ;  /* 0x00000011000e7310 */ /* 0x000f220000201800 */
[----:B-1----:R-:W-:Y:S01]  /*0950*/  MOV R4, UR4 ;  /* 0x0000000400047c02 */ /* 0x002fe20008000f00 */
[----:B------:R-:W-:Y:S01]  /*0960*/  IMAD.U32 R5, RZ, RZ, UR5 ;  /* 0x00000005ff057e24 */ /* 0x000fe2000f8e00ff */
[----:B---3--:R0:W-:Y:S04]  /*0970*/  STL.128 [R1+0x10], R8 ;  /* 0x0000100801007387 */ /* 0x0081e80000100c00 */
[----:B----4-:R0:W-:Y:S02]  /*0980*/  STL.64 [R1+0x8], R14 ;  /* 0x0000080e01007387 */ /* 0x0101e40000100a00 */
[----:B------:R-:W-:-:S07]  /*0990*/  LEPC R20, `(.L_x_16) ;  /* 0x000000001014794e */ /* 0x000fce0000000000 */
[----:B0-2---:R-:W-:Y:S05]  /*09a0*/  CALL.ABS.NOINC R12 ;  /* 0x000000000c007343 */ /* 0x005fea0003c00000 */
.L_x_16:
[----:B------:R-:W-:Y:S05]  /*09b0*/  WARPSYNC.ALL ;  /* 0x0000000000007948 */ /* 0x000fea0003800000 */
[----:B------:R-:W0:Y:S01]  /*09c0*/  LDC.64 R4, c[0x0][0x380] ;  /* 0x0000e000ff047b82 */ /* 0x000e220000000a00 */
[-CC-:B------:R-:W-:Y:S01]  /*09d0*/  FFMA R25, R29, R33.reuse, R16.reuse ;  /* 0x000000211d197223 */ /* 0x180fe20000000010 */
[----:B------:R-:W-:-:S03]  /*09e0*/  FFMA R24, R30, R33, R16 ;  /* 0x000000211e187223 */ /* 0x000fc60000000010 */
[-CC-:B0-----:R-:W-:Y:S01]  /*09f0*/  FFMA R6, R25, R5.reuse, R4.reuse ;  /* 0x0000000519067223 */ /* 0x181fe20000000004 */
[----:B------:R-:W-:Y:S02]  /*0a00*/  FFMA R0, R24, R5, R4 ;  /* 0x0000000518007223 */ /* 0x000fe40000000004 */
[----:B------:R-:W-:Y:S02]  /*0a10*/  BAR.SYNC.DEFER_BLOCKING 0x0 ;  /* 0x0000000000007b1d */ /* 0x000fe40000010000 */
[C---:B------:R-:W-:Y:S02]  /*0a20*/  FSETP.GEU.AND P0, PT, R6.reuse, RZ, PT ;  /* 0x000000ff0600720b */ /* 0x040fe40003f0e000 */
[----:B------:R-:W-:Y:S02]  /*0a30*/  FSETP.GT.AND P2, PT, R6, RZ, PT ;  /* 0x000000ff0600720b */ /* 0x000fe40003f44000 */
[C---:B------:R-:W-:Y:S02]  /*0a40*/  FSETP.GT.AND P1, PT, R0.reuse, RZ, !P0 ;  /* 0x000000ff0000720b */ /* 0x040fe40004724000 */
[----:B------:R-:W-:-:S04]  /*0a50*/  FSETP.GEU.OR P2, PT, R0, RZ, !P2 ;  /* 0x000000ff0000720b */ /* 0x000fc8000574e400 */
[----:B------:R-:W-:-:S13]  /*0a60*/  PLOP3.LUT P1, PT, P1, P2, PT, 0x8, 0x80 ;  /* 0x000000000080781c */ /* 0x000fda0000f24170 */
[----:B------:R-:W0:Y:S01]  /*0a70*/  @!P1 S2R R3, SR_CgaCtaId ;  /* 0x0000000000039919 */ /* 0x000e220000008800 */
[----:B------:R-:W-:-:S04]  /*0a80*/  @!P1 MOV R0, 0x400 ;  /* 0x0000040000009802 */ /* 0x000fc80000000f00 */
[----:B0-----:R-:W-:-:S05]  /*0a90*/  @!P1 LEA R0, R3, R0, 0x18 ;  /* 0x0000000003009211 */ /* 0x001fca00078ec0ff */
[----:B------:R0:W-:Y:S01]  /*0aa0*/  @!P1 STS.64 [R0], R24 ;  /* 0x0000001800009388 */ /* 0x0001e20000000a00 */
[----:B------:R-:W-:Y:S05]  /*0ab0*/  @!P1 BRA `(.L_x_17) ;  /* 0x0000000000949947 */ /* 0x000fea0003800000 */
[----:B------:R-:W-:Y:S01]  /*0ac0*/  ISETP.NE.AND P1, PT, R28, UR36, PT ;  /* 0x000000241c007c0c */ /* 0x000fe2000bf25270 */
[----:B------:R-:W-:Y:S05]  /*0ad0*/  WARPSYNC.ALL ;  /* 0x0000000000007948 */ /* 0x000fea0003800000 */
[----:B------:R-:W-:Y:S07]  /*0ae0*/  BAR.SYNC.DEFER_BLOCKING 0x0 ;  /* 0x0000000000007b1d */ /* 0x000fee0000010000 */
[----:B------:R-:W-:Y:S05]  /*0af0*/  @P1 BRA `(.L_x_18) ;  /* 0x00000000007c1947 */ /* 0x000fea0003800000 */
[----:B------:R-:W-:-:S05]  /*0b00*/  FFMA R4, R5, R17, R4 ;  /* 0x0000001105047223 */ /* 0x000fca0000000004 */
[C---:B------:R-:W-:Y:S02]  /*0b10*/  FSETP.GEU.AND P2, PT, R4.reuse, RZ, PT ;  /* 0x000000ff0400720b */ /* 0x040fe40003f4e000 */
[----:B------:R-:W-:Y:S02]  /*0b20*/  FSETP.GT.AND P1, PT, R4, RZ, !P0 ;  /* 0x000000ff0400720b */ /* 0x000fe40004724000 */
[----:B------:R-:W-:-:S04]  /*0b30*/  FSETP.GT.AND P0, PT, R6, RZ, !P2 ;  /* 0x000000ff0600720b */ /* 0x000fc80005704000 */
[----:B------:R-:W-:-:S13]  /*0b40*/  PLOP3.LUT P0, PT, P0, P1, PT, 0xf8, 0x8f ;  /* 0x00000000008f781c */ /* 0x000fda0000703f70 */
[----:B------:R-:W-:Y:S05]  /*0b50*/  @!P0 BRA `(.L_x_18) ;  /* 0x0000000000648947 */ /* 0x000fea0003800000 */
[----:B------:R-:W-:Y:S01]  /*0b60*/  MOV R16, 0x0 ;  /* 0x0000000000107802 */ /* 0x000fe20000000f00 */
[----:B------:R1:W-:Y:S01]  /*0b70*/  STL [R1], R2 ;  /* 0x0000000201007387 */ /* 0x0003e20000100800 */
[----:B------:R-:W2:Y:S01]  /*0b80*/  LDCU.64 UR4, c[0x4][0x18] ;  /* 0x01000300ff0477ac */ /* 0x000ea20008000a00 */
[----:B------:R-:W-:Y:S01]  /*0b90*/  IMAD.MOV.U32 R6, RZ, RZ, R22 ;  /* 0x000000ffff067224 */ /* 0x000fe200078e0016 */
[----:B------:R1:W3:Y:S01]  /*0ba0*/  LDC.64 R8, c[0x4][R16] ;  /* 0x0100000010087b82 */ /* 0x0002e20000000a00 */
[----:B------:R-:W-:Y:S02]  /*0bb0*/  IMAD.MOV.U32 R7, RZ, RZ, R23 ;  /* 0x000000ffff077224 */ /* 0x000fe400078e0017 */
[----:B--2---:R-:W-:Y:S01]  /*0bc0*/  IMAD.U32 R4, RZ, RZ, UR4 ;  /* 0x00000004ff047e24 */ /* 0x004fe2000f8e00ff */
[----:B-1----:R-:W-:-:S07]  /*0bd0*/  MOV R5, UR5 ;  /* 0x0000000500057c02 */ /* 0x002fce0008000f00 */
[----:B------:R-:W-:-:S07]  /*0be0*/  LEPC R20, `(.L_x_19) ;  /* 0x000000001014794e */ /* 0x000fce0000000000 */
[----:B0--3--:R-:W-:Y:S05]  /*0bf0*/  CALL.ABS.NOINC R8 ;  /* 0x0000000008007343 */ /* 0x009fea0003c00000 */
.L_x_19:
[----:B------:R0:W-:Y:S01]  /*0c00*/  STL [R1], R2 ;  /* 0x0000000201007387 */ /* 0x0001e20000100800 */
[----:B------:R0:W1:Y:S01]  /*0c10*/  LDC.64 R8, c[0x4][R16] ;  /* 0x0100000010087b82 */ /* 0x0000620000000a00 */
[----:B------:R-:W2:Y:S01]  /*0c20*/  LDCU.64 UR4, c[0x4][0x20] ;  /* 0x01000400ff0477ac */ /* 0x000ea20008000a00 */
[----:B------:R-:W-:Y:S01]  /*0c30*/  MOV R6, R22 ;  /* 0x0000001600067202 */ /* 0x000fe20000000f00 */
[----:B------:R-:W-:Y:S02]  /*0c40*/  IMAD.MOV.U32 R7, RZ, RZ, R23 ;  /* 0x000000ffff077224 */ /* 0x000fe400078e0017 */
[----:B--2---:R-:W-:Y:S02]  /*0c50*/  IMAD.U32 R4, RZ, RZ, UR4 ;  /* 0x00000004ff047e24 */ /* 0x004fe4000f8e00ff */
[----:B0-----:R-:W-:-:S07]  /*0c60*/  IMAD.U32 R5, RZ, RZ, UR5 ;  /* 0x00000005ff057e24 */ /* 0x001fce000f8e00ff */
[----:B------:R-:W-:-:S07]  /*0c70*/  LEPC R20, `(.L_x_20) ;  /* 0x000000001014794e */ /* 0x000fce0000000000 */
[----:B-1----:R-:W-:Y:S05]  /*0c80*/  CALL.ABS.NOINC R8 ;  /* 0x0000000008007343 */ /* 0x002fea0003c00000 */
.L_x_20:
[----:B------:R-:W0:Y:S01]  /*0c90*/  S2UR UR5, SR_CgaCtaId ;  /* 0x00000000000579c3 */ /* 0x000e220000008800 */
[----:B------:R-:W-:Y:S01]  /*0ca0*/  UMOV UR4, 0x400 ;  /* 0x0000040000047882 */ /* 0x000fe20000000000 */
[----:B------:R-:W-:Y:S01]  /*0cb0*/  IMAD.MOV.U32 R16, RZ, RZ, R25 ;  /* 0x000000ffff107224 */ /* 0x000fe200078e0019 */
[----:B0-----:R-:W-:-:S09]  /*0cc0*/  ULEA UR4, UR5, UR4, 0x18 ;  /* 0x0000000405047291 */ /* 0x001fd2000f8ec0ff */
[----:B------:R1:W-:Y:S01]  /*0cd0*/  STS.64 [UR4], R16 ;  /* 0x00000010ff007988 */ /* 0x0003e20008000a04 */
[----:B------:R-:W-:Y:S05]  /*0ce0*/  BRA `(.L_x_17) ;  /* 0x0000000000087947 */ /* 0x000fea0003800000 */
.L_x_18:
[----:B------:R-:W-:Y:S05]  /*0cf0*/  WARPSYNC.ALL ;  /* 0x0000000000007948 */ /* 0x000fea0003800000 */
[----:B------:R-:W-:Y:S06]  /*0d00*/  BAR.SYNC.DEFER_BLOCKING 0x0 ;  /* 0x0000000000007b1d */ /* 0x000fec0000010000 */
.L_x_17:
[----:B------:R-:W-:Y:S05]  /*0d10*/  WARPSYNC.ALL ;  /* 0x0000000000007948 */ /* 0x000fea0003800000 */
[----:B------:R-:W-:Y:S01]  /*0d20*/  ISETP.NE.AND P0, PT, R2, RZ, PT ;  /* 0x000000ff0200720c */ /* 0x000fe20003f05270 */
[----:B------:R-:W-:Y:S08]  /*0d30*/  BAR.SYNC.DEFER_BLOCKING 0x0 ;  /* 0x0000000000007b1d */ /* 0x000ff00000010000 */
[----:B------:R-:W2:Y:S01]  /*0d40*/  S2UR UR5, SR_CgaCtaId ;  /* 0x00000000000579c3 */ /* 0x000ea20000008800 */
[----:B------:R-:W-:-:S07]  /*0d50*/  UMOV UR4, 0x400 ;  /* 0x0000040000047882 */ /* 0x000fce0000000000 */
[----:B------:R-:W-:Y:S01]  /*0d60*/  BAR.SYNC.DEFER_BLOCKING 0x0 ;  /* 0x0000000000007b1d */ /* 0x000fe20000010000 */
[----:B--2---:R-:W-:-:S09]  /*0d70*/  ULEA UR4, UR5, UR4, 0x18 ;  /* 0x0000000405047291 */ /* 0x004fd2000f8ec0ff */
[----:B------:R-:W1:Y:S02]  /*0d80*/  LDS.64 R6, [UR4] ;  /* 0x00000004ff067984 */ /* 0x000e640008000a00 */
[----:B-1----:R-:W-:Y:S01]  /*0d90*/  FADD R17, R7, -R6 ;  /* 0x8000000607117221 */ /* 0x002fe20000000000 */
[----:B------:R-:W-:Y:S06]  /*0da0*/  @P0 BRA `(.L_x_21) ;  /* 0x00000000003c0947 */ /* 0x000fec0003800000 */
[----:B------:R1:W2:Y:S01]  /*0db0*/  F2F.F64.F32 R10, R6 ;  /* 0x00000006000a7310 */ /* 0x0002a20000201800 */
[----:B------:R-:W-:Y:S01]  /*0dc0*/  MOV R8, 0x0 ;  /* 0x0000000000087802 */ /* 0x000fe20000000f00 */
[----:B------:R-:W-:Y:S01]  /*0dd0*/  IMAD.MOV.U32 R18, RZ, RZ, RZ ;  /* 0x000000ffff127224 */ /* 0x000fe200078e00ff */
[----:B------:R-:W3:Y:S04]  /*0de0*/  LDCU.64 UR4, c[0x4][0x60] ;  /* 0x01000c00ff0477ac */ /* 0x000ee80008000a00 */
[----:B------:R4:W-:Y:S01]  /*0df0*/  STL.64 [R1+0x20], R18 ;  /* 0x0000201201007387 */ /* 0x0009e20000100a00 */
[----:B------:R5:W0:Y:S01]  /*0e00*/  F2F.F64.F32 R12, R7 ;  /* 0x00000007000c7310 */ /* 0x000a220000201800 */
[----:B------:R-:W4:Y:S01]  /*0e10*/  LDC.64 R8, c[0x4][R8] ;  /* 0x0100000008087b82 */ /* 0x000f220000000a00 */
[----:B-1----:R-:W-:Y:S01]  /*0e20*/  IMAD.MOV.U32 R6, RZ, RZ, R27 ;  /* 0x000000ffff067224 */ /* 0x002fe200078e001b */
[----:B--2---:R1:W-:Y:S01]  /*0e30*/  STL.64 [R1+0x28], R10 ;  /* 0x0000280a01007387 */ /* 0x0043e20000100a00 */
[----:B-----5:R-:W-:-:S02]  /*0e40*/  IMAD.MOV.U32 R7, RZ, RZ, R26 ;  /* 0x000000ffff077224 */ /* 0x020fc400078e001a */
[----:B---3--:R-:W-:Y:S01]  /*0e50*/  IMAD.U32 R4, RZ, RZ, UR4 ;  /* 0x00000004ff047e24 */ /* 0x008fe2000f8e00ff */
[----:B------:R-:W-:Y:S01]  /*0e60*/  MOV R5, UR5 ;  /* 0x0000000500057c02 */ /* 0x000fe20008000f00 */
[----:B0-----:R1:W-:Y:S06]  /*0e70*/  STL.64 [R1+0x30], R12 ;  /* 0x0000300c01007387 */ /* 0x0013ec0000100a00 */
[----:B------:R-:W-:-:S07]  /*0e80*/  LEPC R20, `(.L_x_21) ;  /* 0x000000001014794e */ /* 0x000fce0000000000 */
[----:B-1--4-:R-:W-:Y:S05]  /*0e90*/  CALL.ABS.NOINC R8 ;  /* 0x0000000008007343 */ /* 0x012fea0003c00000 */
.L_x_21:
[----:B------:R-:W-:Y:S05]  /*0ea0*/  WARPSYNC.ALL ;  /* 0x0000000000007948 */ /* 0x000fea0003800000 */
[----:B------:R-:W0:Y:S01]  /*0eb0*/  MUFU.RCP R3, R32 ;  /* 0x0000002000037308 */ /* 0x000e220000001000 */
[----:B------:R-:W-:Y:S01]  /*0ec0*/  BAR.SYNC.DEFER_BLOCKING 0x0 ;  /* 0x0000000000007b1d */ /* 0x000fe20000010000 */
[----:B------:R-:W-:-:S06]  /*0ed0*/  FSETP.GT.AND P2, PT, R17, R31, PT ;  /* 0x0000001f1100720b */ /* 0x000fcc0003f44000 */
[----:B------:R-:W1:Y:S01]  /*0ee0*/  FCHK P0, R17, R32 ;  /* 0x0000002011007302 */ /* 0x000e620000000000 */
[----:B0-----:R-:W-:-:S04]  /*0ef0*/  FFMA R0, -R32, R3, 1 ;  /* 0x3f80000020007423 */ /* 0x001fc80000000103 */
[----:B------:R-:W-:-:S04]  /*0f00*/  FFMA R0, R3, R0, R3 ;  /* 0x0000000003007223 */ /* 0x000fc80000000003 */
[----:B------:R-:W-:-:S04]  /*0f10*/  FFMA R3, R0, R17, RZ ;  /* 0x0000001100037223 */ /* 0x000fc800000000ff */
[----:B------:R-:W-:-:S04]  /*0f20*/  FFMA R4, -R32, R3, R17 ;  /* 0x0000000320047223 */ /* 0x000fc80000000111 */
[----:B------:R-:W-:Y:S01]  /*0f30*/  FFMA R33, R0, R4, R3 ;  /* 0x0000000400217223 */ /* 0x000fe20000000003 */
[----:B-1----:R-:W-:Y:S06]  /*0f40*/  @!P0 BRA `(.L_x_22) ;  /* 0x00000000000c8947 */ /* 0x002fec0003800000 */
[----:B------:R-:W-:Y:S01]  /*0f50*/  IMAD.MOV.U32 R3, RZ, RZ, R17 ;  /* 0x000000ffff037224 */ /* 0x000fe200078e0011 */
[----:B------:R-:W-:-:S07]  /*0f60*/  MOV R4, 0xf80 ;  /* 0x00000f8000047802 */ /* 0x000fce0000000f00 */
[----:B------:R-:W-:Y:S05]  /*0f70*/  CALL.REL.NOINC `($__internal_0_$__cuda_sm3x_div_rn_noftz_f32_slowpath) ;  /* 0x0000000400cc7944 */ /* 0x000fea0003c00000 */
.L_x_22:
[----:B------:R-:W-:Y:S05]  /*0f80*/  @P2 BRA `(.L_x_23) ;  /* 0xfffffff400f42947 */ /* 0x000fea000383ffff */
.L_x_14:
[----:B------:R-:W-:-:S13]  /*0f90*/  ISETP.NE.AND P0, PT, R2, RZ, PT ;  /* 0x000000ff0200720c */ /* 0x000fda0003f05270 */
[----:B------:R-:W-:Y:S05]  /*0fa0*/  @P0 BRA `(.L_x_24) ;  /* 0x0000000400700947 */ /* 0x000fea0003800000 */
[----:B------:R-:W0:Y:S01]  /*0fb0*/  S2UR UR5, SR_CgaCtaId ;  /* 0x00000000000579c3 */ /* 0x000e220000008800 */
[----:B------:R-:W-:Y:S01]  /*0fc0*/  UMOV UR4, 0x400 ;  /* 0x0000040000047882 */ /* 0x000fe20000000000 */
[----:B------:R-:W-:Y:S01]  /*0fd0*/  MOV R16, 0x0 ;  /* 0x0000000000107802 */ /* 0x000fe20000000f00 */
[----:B------:R-:W-:Y:S01]  /*0fe0*/  STL [R1+0x20], RZ ;  /* 0x000020ff01007387 */ /* 0x000fe20000100800 */
[----:B------:R-:W-:-:S04]  /*0ff0*/  IADD3 R24, P0, PT, R22, 0x20, RZ ;  /* 0x0000002016187810 */ /* 0x000fc80007f1e0ff */
[----:B------:R1:W2:Y:S01]  /*1000*/  LDC.64 R2, c[0x4][R16] ;  /* 0x0100000010027b82 */ /* 0x0002a20000000a00 */
[----:B------:R-:W-:Y:S02]  /*1010*/  IMAD.X R18, RZ, RZ, R23, P0 ;  /* 0x000000ffff127224 */ /* 0x000fe400000e0617 */
[----:B------:R-:W-:Y:S02]  /*1020*/  IMAD.MOV.U32 R6, RZ, RZ, R24 ;  /* 0x000000ffff067224 */ /* 0x000fe400078e0018 */
[----:B------:R-:W-:Y:S01]  /*1030*/  IMAD.MOV.U32 R7, RZ, RZ, R18 ;  /* 0x000000ffff077224 */ /* 0x000fe200078e0012 */
[----:B0-----:R-:W-:-:S09]  /*1040*/  ULEA UR4, UR5, UR4, 0x18 ;  /* 0x0000000405047291 */ /* 0x001fd2000f8ec0ff */
[----:B------:R-:W0:Y:S02]  /*1050*/  LDS.64 R4, [UR4] ;  /* 0x00000004ff047984 */ /* 0x000e240008000a00 */
[----:B------:R-:W3:Y:S01]  /*1060*/  LDCU.64 UR4, c[0x4][0x68] ;  /* 0x01000d00ff0477ac */ /* 0x000ee20008000a00 */
[----:B0-----:R-:W-:Y:S01]  /*1070*/  FADD R25, -R4, R5 ;  /* 0x0000000504197221 */ /* 0x001fe20000000100 */
[----:B---3--:R-:W-:-:S03]  /*1080*/  IMAD.U32 R5, RZ, RZ, UR5 ;  /* 0x00000005ff057e24 */ /* 0x008fc6000f8e00ff */
[----:B------:R-:W-:Y:S01]  /*1090*/  FFMA R25, R25, 0.5, R4 ;  /* 0x3f00000019197823 */ /* 0x000fe20000000004 */
[----:B-12---:R-:W-:-:S07]  /*10a0*/  MOV R4, UR4 ;  /* 0x0000000400047c02 */ /* 0x006fce0008000f00 */
[----:B------:R-:W-:-:S07]  /*10b0*/  LEPC R20, `(.L_x_25) ;  /* 0x000000001014794e */ /* 0x000fce0000000000 */
[----:B------:R-:W-:Y:S05]  /*10c0*/  CALL.ABS.NOINC R2 ;  /* 0x0000000002007343 */ /* 0x000fea0003c00000 */
.L_x_25:
[----:B------:R-:W0:Y:S01]  /*10d0*/  S2UR UR5, SR_CgaCtaId ;  /* 0x00000000000579c3 */ /* 0x000e220000008800 */
[----:B------:R-:W-:Y:S01]  /*10e0*/  UMOV UR4, 0x400 ;  /* 0x0000040000047882 */ /* 0x000fe20000000000 */
[----:B------:R-:W-:Y:S06]  /*10f0*/  STL [R1+0x20], RZ ;  /* 0x000020ff01007387 */ /* 0x000fec0000100800 */
[----:B------:R-:W1:Y:S08]  /*1100*/  LDC R22, c[0x0][0x394] ;  /* 0x0000e500ff167b82 */ /* 0x000e700000000800 */
[----:B------:R2:W3:Y:S01]  /*1110*/  LDC.64 R2, c[0x4][R16] ;  /* 0x0100000010027b82 */ /* 0x0004e20000000a00 */
[----:B0-----:R-:W-:Y:S01]  /*1120*/  ULEA UR4, UR5, UR4, 0x18 ;  /* 0x0000000405047291 */ /* 0x001fe2000f8ec0ff */
[----:B-1----:R-:W-:-:S08]  /*1130*/  FADD R22, R22, R22 ;  /* 0x0000001616167221 */ /* 0x002fd00000000000 */
[----:B------:R-:W0:Y:S02]  /*1140*/  LDS.64 R6, [UR4] ;  /* 0x00000004ff067984 */ /* 0x000e240008000a00 */
[----:B------:R-:W1:Y:S01]  /*1150*/  LDCU.64 UR4, c[0x4][0x70] ;  /* 0x01000e00ff0477ac */ /* 0x000e620008000a00 */
[----:B------:R-:W-:Y:S01]  /*1160*/  FMUL R22, R22, 0.5 ;  /* 0x3f00000016167820 */ /* 0x000fe20000400000 */
[----:B-1----:R-:W-:Y:S01]  /*1170*/  IMAD.U32 R4, RZ, RZ, UR4 ;  /* 0x00000004ff047e24 */ /* 0x002fe2000f8e00ff */
[----:B------:R-:W-:Y:S01]  /*1180*/  MOV R5, UR5 ;  /* 0x0000000500057c02 */ /* 0x000fe20008000f00 */
[----:B0-----:R0:W1:Y:S08]  /*1190*/  F2F.F64.F32 R8, R6 ;  /* 0x0000000600087310 */ /* 0x0010700000201800 */
[----:B------:R4:W5:Y:S01]  /*11a0*/  F2F.F64.F32 R10, R7 ;  /* 0x00000007000a7310 */ /* 0x0009620000201800 */
[----:B0-----:R-:W-:Y:S01]  /*11b0*/  IMAD.MOV.U32 R6, RZ, RZ, R24 ;  /* 0x000000ffff067224 */ /* 0x001fe200078e0018 */
[----:B-1----:R2:W-:Y:S01]  /*11c0*/  STL.64 [R1+0x28], R8 ;  /* 0x0000280801007387 */ /* 0x0025e20000100a00 */
[----:B----4-:R-:W-:-:S03]  /*11d0*/  IMAD.MOV.U32 R7, RZ, RZ, R18 ;  /* 0x000000ffff077224 */ /* 0x010fc600078e0012 */
[----:B---3-5:R2:W-:Y:S04]  /*11e0*/  STL.64 [R1+0x30], R10 ;  /* 0x0000300a01007387 */ /* 0x0285e80000100a00 */
[----:B------:R-:W-:-:S07]  /*11f0*/  LEPC R20, `(.L_x_26) ;  /* 0x000000001014794e */ /* 0x000fce0000000000 */
[----:B--2---:R-:W-:Y:S05]  /*1200*/  CALL.ABS.NOINC R2 ;  /* 0x0000000002007343 */ /* 0x004fea0003c00000 */
.L_x_26:
[----:B------:R-:W0:Y:S01]  /*1210*/  F2F.F64.F32 R2, R25 ;  /* 0x0000001900027310 */ /* 0x000e220000201800 */
[----:B------:R1:W-:Y:S01]  /*1220*/  STL [R1+0x20], RZ ;  /* 0x000020ff01007387 */ /* 0x0003e20000100800 */
[----:B------:R1:W2:Y:S01]  /*1230*/  LDC.64 R8, c[0x4][R16] ;  /* 0x0100000010087b82 */ /* 0x0002a20000000a00 */
[----:B------:R-:W3:Y:S01]  /*1240*/  LDCU.64 UR4, c[0x4][0x78] ;  /* 0x01000f00ff0477ac */ /* 0x000ee20008000a00 */
[----:B------:R-:W-:Y:S01]  /*1250*/  MOV R6, R24 ;  /* 0x0000001800067202 */ /* 0x000fe20000000f00 */
[----:B------:R-:W-:-:S03]  /*1260*/  IMAD.MOV.U32 R7, RZ, RZ, R18 ;  /* 0x000000ffff077224 */ /* 0x000fc600078e0012 */
[----:B------:R-:W4:Y:S01]  /*1270*/  F2F.F64.F32 R22, R22 ;  /* 0x0000001600167310 */ /* 0x000f220000201800 */
[----:B0-----:R1:W-:Y:S01]  /*1280*/  STL.64 [R1+0x28], R2 ;  /* 0x0000280201007387 */ /* 0x0013e20000100a00 */
[----:B---3--:R-:W-:-:S03]  /*1290*/  IMAD.U32 R4, RZ, RZ, UR4 ;  /* 0x00000004ff047e24 */ /* 0x008fc6000f8e00ff */
[----:B----4-:R1:W-:Y:S01]  /*12a0*/  STL.64 [R1+0x30], R22 ;  /* 0x0000301601007387 */ /* 0x0103e20000100a00 */
[----:B------:R-:W-:-:S07]  /*12b0*/  IMAD.U32 R5, RZ, RZ, UR5 ;  /* 0x00000005ff057e24 */ /* 0x000fce000f8e00ff */
[----:B------:R-:W-:-:S07]  /*12c0*/  LEPC R20, `(.L_x_27) ;  /* 0x000000001014794e */ /* 0x000fce0000000000 */
[----:B-12---:R-:W-:Y:S05]  /*12d0*/  CALL.ABS.NOINC R8 ;  /* 0x0000000008007343 */ /* 0x006fea0003c00000 */
.L_x_27:
[----:B------:R-:W-:Y:S01]  /*12e0*/  IMAD.MOV.U32 R9, RZ, RZ, R19 ;  /* 0x000000ffff097224 */ /* 0x000fe200078e0013 */
[----:B------:R0:W1:Y:S01]  /*12f0*/  LDC.64 R2, c[0x4][R16] ;  /* 0x0100000010027b82 */ /* 0x0000620000000a00 */
[----:B------:R-:W-:Y:S01]  /*1300*/  IMAD.MOV.U32 R8, RZ, RZ, RZ ;  /* 0x000000ffff087224 */ /* 0x000fe200078e00ff */
[----:B------:R-:W2:Y:S01]  /*1310*/  LDCU.64 UR4, c[0x4][0x80] ;  /* 0x01001000ff0477ac */ /* 0x000ea20008000a00 */
[----:B------:R-:W-:Y:S02]  /*1320*/  IMAD.MOV.U32 R6, RZ, RZ, R24 ;  /* 0x000000ffff067224 */ /* 0x000fe400078e0018 */
[----:B------:R-:W-:Y:S01]  /*1330*/  IMAD.MOV.U32 R7, RZ, RZ, R18 ;  /* 0x000000ffff077224 */ /* 0x000fe200078e0012 */
[----:B------:R0:W-:Y:S01]  /*1340*/  STL.64 [R1+0x20], R8 ;  /* 0x0000200801007387 */ /* 0x0001e20000100a00 */
[----:B--2---:R-:W-:Y:S01]  /*1350*/  MOV R4, UR4 ;  /* 0x0000000400047c02 */ /* 0x004fe20008000f00 */
[----:B0-----:R-:W-:-:S07]  /*1360*/  IMAD.U32 R5, RZ, RZ, UR5 ;  /* 0x00000005ff057e24 */ /* 0x001fce000f8e00ff */
[----:B------:R-:W-:-:S07]  /*1370*/  LEPC R20, `(.L_x_28) ;  /* 0x000000001014794e */ /* 0x000fce0000000000 */
[----:B-1----:R-:W-:Y:S05]  /*1380*/  CALL.ABS.NOINC R2 ;  /* 0x0000000002007343 */ /* 0x002fea0003c00000 */
.L_x_28:
        /* <DEDUP_REMOVED lines=11> */
.L_x_29:
[----:B------:R0:W-:Y:S01]  /*1440*/  STL.64 [R1+0x28], R22 ;  /* 0x0000281601007387 */ /* 0x0001e20000100a00 */
[----:B------:R0:W1:Y:S01]  /*1450*/  LDC.64 R2, c[0x4][R16] ;  /* 0x0100000010027b82 */ /* 0x0000620000000a00 */
[----:B------:R-:W2:Y:S01]  /*1460*/  LDCU.64 UR4, c[0x4][0x90] ;  /* 0x01001200ff0477ac */ /* 0x000ea20008000a00 */
[----:B------:R-:W-:Y:S01]  /*1470*/  IMAD.MOV.U32 R6, RZ, RZ, R24 ;  /* 0x000000ffff067224 */ /* 0x000fe200078e0018 */
[----:B------:R0:W-:Y:S01]  /*1480*/  STL [R1+0x20], RZ ;  /* 0x000020ff01007387 */ /* 0x0001e20000100800 */
[----:B------:R-:W-:Y:S01]  /*1490*/  IMAD.MOV.U32 R7, RZ, RZ, R18 ;  /* 0x000000ffff077224 */ /* 0x000fe200078e0012 */
[----:B--2---:R-:W-:Y:S01]  /*14a0*/  MOV R4, UR4 ;  /* 0x0000000400047c02 */ /* 0x004fe20008000f00 */
[----:B0-----:R-:W-:-:S07]  /*14b0*/  IMAD.U32 R5, RZ, RZ, UR5 ;  /* 0x00000005ff057e24 */ /* 0x001fce000f8e00ff */
[----:B------:R-:W-:-:S07]  /*14c0*/  LEPC R20, `(.L_x_30) ;  /* 0x000000001014794e */ /* 0x000fce0000000000 */
[----:B-1----:R-:W-:Y:S05]  /*14d0*/  CALL.ABS.NOINC R2 ;  /* 0x0000000002007343 */ /* 0x002fea0003c00000 */
.L_x_30:
[----:B------:R0:W-:Y:S01]  /*14e0*/  STL [R1+0x20], RZ ;  /* 0x000020ff01007387 */ /* 0x0001e20000100800 */
[----:B------:R-:W1:Y:S01]  /*14f0*/  LDC.64 R16, c[0x4][R16] ;  /* 0x0100000010107b82 */ /* 0x000e620000000a00 */
[----:B------:R-:W2:Y:S01]  /*1500*/  LDCU.64 UR4, c[0x4][0x98] ;  /* 0x01001300ff0477ac */ /* 0x000ea20008000a00 */
[----:B------:R-:W-:Y:S02]  /*1510*/  IMAD.MOV.U32 R6, RZ, RZ, R24 ;  /* 0x000000ffff067224 */ /* 0x000fe400078e0018 */
[----:B------:R-:W-:Y:S01]  /*1520*/  IMAD.MOV.U32 R7, RZ, RZ, R18 ;  /* 0x000000ffff077224 */ /* 0x000fe200078e0012 */
[----:B--2---:R-:W-:Y:S01]  /*1530*/  MOV R4, UR4 ;  /* 0x0000000400047c02 */ /* 0x004fe20008000f00 */
[----:B0-----:R-:W-:-:S07]  /*1540*/  IMAD.U32 R5, RZ, RZ, UR5 ;  /* 0x00000005ff057e24 */ /* 0x001fce000f8e00ff */
[----:B------:R-:W-:-:S07]  /*1550*/  LEPC R20, `(.L_x_24) ;  /* 0x000000001014794e */ /* 0x000fce0000000000 */
[----:B-1----:R-:W-:Y:S05]  /*1560*/  CALL.ABS.NOINC R16 ;  /* 0x0000000010007343 */ /* 0x002fea0003c00000 */
.L_x_24:
[----:B------:R-:W-:Y:S05]  /*1570*/  WARPSYNC.ALL ;  /* 0x0000000000007948 */ /* 0x000fea0003800000 */
[----:B------:R-:W0:Y:S01]  /*1580*/  S2UR UR5, SR_CgaCtaId ;  /* 0x00000000000579c3 */ /* 0x000e220000008800 */
[----:B------:R-:W-:-:S07]  /*1590*/  MOV R0, 0xa8 ;  /* 0x000000a800007802 */ /* 0x000fce0000000f00 */
[----:B------:R-:W-:Y:S08]  /*15a0*/  BAR.SYNC.DEFER_BLOCKING 0x0 ;  /* 0x0000000000007b1d */ /* 0x000ff00000010000 */
[----:B------:R-:W1:Y:S01]  /*15b0*/  S2UR UR6, SR_SWINHI ;  /* 0x00000000000679c3 */ /* 0x000e620000002f00 */
[----:B------:R-:W-:-:S07]  /*15c0*/  UMOV UR4, 0x400 ;  /* 0x0000040000047882 */ /* 0x000fce0000000000 */
[----:B------:R2:W3:Y:S01]  /*15d0*/  LDC.64 R2, c[0x4][R0] ;  /* 0x0100000000027b82 */ /* 0x0004e20000000a00 */
[----:B0-----:R-:W-:-:S07]  /*15e0*/  ULEA UR4, UR5, UR4, 0x18 ;  /* 0x0000000405047291 */ /* 0x001fce000f8ec0ff */
[----:B------:R-:W-:Y:S01]  /*15f0*/  UMOV UR4, UR4 ;  /* 0x0000000400047c82 */ /* 0x000fe20008000000 */
[----:B-1----:R-:W-:Y:S02]  /*1600*/  UMOV UR5, UR6 ;  /* 0x0000000600057c82 */ /* 0x002fe40008000000 */
[----:B------:R-:W-:Y:S01]  /*1610*/  IMAD.U32 R7, RZ, RZ, UR5 ;  /* 0x00000005ff077e24 */ /* 0x000fe2000f8e00ff */
[----:B------:R-:W-:Y:S01]  /*1620*/  MOV R4, UR4 ;  /* 0x0000000400047c02 */ /* 0x000fe20008000f00 */
[----:B------:R-:W-:Y:S02]  /*1630*/  IMAD.U32 R5, RZ, RZ, UR5 ;  /* 0x00000005ff057e24 */ /* 0x000fe4000f8e00ff */
[----:B------:R-:W-:Y:S01]  /*1640*/  IMAD.U32 R6, RZ, RZ, UR4 ;  /* 0x00000004ff067e24 */ /* 0x000fe2000f8e00ff */
[----:B--2---:R-:W-:-:S07]  /*1650*/  MOV R5, R7 ;  /* 0x0000000700057202 */ /* 0x004fce0000000f00 */
[----:B------:R-:W-:-:S07]  /*1660*/  LEPC R20, `(.L_x_31) ;  /* 0x000000001014794e */ /* 0x000fce0000000000 */
[----:B---3--:R-:W-:Y:S05]  /*1670*/  CALL.ABS.NOINC R2 ;  /* 0x0000000002007343 */ /* 0x008fea0003c00000 */
.L_x_31:
[----:B------:R-:W-:Y:S05]  /*1680*/  WARPSYNC.ALL ;  /* 0x0000000000007948 */ /* 0x000fea0003800000 */
[----:B------:R-:W-:Y:S06]  /*1690*/  BAR.SYNC.DEFER_BLOCKING 0x0 ;  /* 0x0000000000007b1d */ /* 0x000fec0000010000 */
[----:B------:R-:W-:Y:S05]  /*16a0*/  EXIT ;  /* 0x000000000000794d */ /* 0x000fea0003800000 */
        .weak           $__internal_0_$__cuda_sm3x_div_rn_noftz_f32_slowpath
        .type           $__internal_0_$__cuda_sm3x_div_rn_noftz_f32_slowpath,@function
        .size           $__internal_0_$__cuda_sm3x_div_rn_noftz_f32_slowpath,(.L_x_41 - $__internal_0_$__cuda_sm3x_div_rn_noftz_f32_slowpath)
$__internal_0_$__cuda_sm3x_div_rn_noftz_f32_slowpath:
[--C-:B------:R-:W-:Y:S02]  /*16b0*/  SHF.R.U32.HI R5, RZ, 0x17, R32.reuse ;  /* 0x00000017ff057819 */ /* 0x100fe40000011620 */
[----:B------:R-:W-:Y:S02]  /*16c0*/  SHF.R.U32.HI R0, RZ, 0x17, R3 ;  /* 0x00000017ff007819 */ /* 0x000fe40000011603 */
[----:B------:R-:W-:Y:S02]  /*16d0*/  LOP3.LUT R5, R5, 0xff, RZ, 0xc0, !PT ;  /* 0x000000ff05057812 */ /* 0x000fe400078ec0ff */
[----:B------:R-:W-:Y:S01]  /*16e0*/  LOP3.LUT R10, R0, 0xff, RZ, 0xc0, !PT ;  /* 0x000000ff000a7812 */ /* 0x000fe200078ec0ff */
[----:B------:R-:W-:Y:S02]  /*16f0*/  IMAD.MOV.U32 R0, RZ, RZ, R32 ;  /* 0x000000ffff007224 */ /* 0x000fe400078e0020 */
[----:B------:R-:W-:Y:S02]  /*1700*/  VIADD R8, R5, 0xffffffff ;  /* 0xffffffff05087836 */ /* 0x000fe40000000000 */
[----:B------:R-:W-:-:S03]  /*1710*/  VIADD R7, R10, 0xffffffff ;  /* 0xffffffff0a077836 */ /* 0x000fc60000000000 */
[----:B------:R-:W-:-:S04]  /*1720*/  ISETP.GT.U32.AND P0, PT, R8, 0xfd, PT ;  /* 0x000000fd0800780c */ /* 0x000fc80003f04070 */
[----:B------:R-:W-:-:S13]  /*1730*/  ISETP.GT.U32.OR P0, PT, R7, 0xfd, P0 ;  /* 0x000000fd0700780c */ /* 0x000fda0000704470 */
[----:B------:R-:W-:Y:S01]  /*1740*/  @!P0 MOV R6, RZ ;  /* 0x000000ff00068202 */ /* 0x000fe20000000f00 */
[----:B------:R-:W-:Y:S06]  /*1750*/  @!P0 BRA `(.L_x_32) ;  /* 0x00000000005c8947 */ /* 0x000fec0003800000 */
[----:B------:R-:W-:Y:S02]  /*1760*/  FSETP.GTU.FTZ.AND P0, PT, |R3|, +INF , PT ;  /* 0x7f8000000300780b */ /* 0x000fe40003f1c200 */
[----:B------:R-:W-:-:S04]  /*1770*/  FSETP.GTU.FTZ.AND P1, PT, |R32|, +INF , PT ;  /* 0x7f8000002000780b */ /* 0x000fc80003f3c200 */
[----:B------:R-:W-:-:S13]  /*1780*/  PLOP3.LUT P0, PT, P0, P1, PT, 0xf8, 0x8f ;  /* 0x00000000008f781c */ /* 0x000fda0000703f70 */
[----:B------:R-:W-:Y:S05]  /*1790*/  @P0 BRA `(.L_x_33) ;  /* 0x0000000400440947 */ /* 0x000fea0003800000 */
[----:B------:R-:W-:-:S13]  /*17a0*/  LOP3.LUT P0, RZ, R0, 0x7fffffff, R3, 0xc8, !PT ;  /* 0x7fffffff00ff7812 */ /* 0x000fda000780c803 */
[----:B------:R-:W-:Y:S05]  /*17b0*/  @!P0 BRA `(.L_x_34) ;  /* 0x0000000400348947 */ /* 0x000fea0003800000 */
[C---:B------:R-:W-:Y:S02]  /*17c0*/  FSETP.NEU.FTZ.AND P3, PT, |R3|.reuse, +INF , PT ;  /* 0x7f8000000300780b */ /* 0x040fe40003f7d200 */
[----:B------:R-:W-:Y:S02]  /*17d0*/  FSETP.NEU.FTZ.AND P1, PT, |R32|, +INF , PT ;  /* 0x7f8000002000780b */ /* 0x000fe40003f3d200 */
[----:B------:R-:W-:-:S11]  /*17e0*/  FSETP.NEU.FTZ.AND P0, PT, |R3|, +INF , PT ;  /* 0x7f8000000300780b */ /* 0x000fd60003f1d200 */
[----:B------:R-:W-:Y:S05]  /*17f0*/  @!P1 BRA !P3, `(.L_x_34) ;  /* 0x0000000400249947 */ /* 0x000fea0005800000 */
[----:B------:R-:W-:-:S04]  /*1800*/  LOP3.LUT P3, RZ, R3, 0x7fffffff, RZ, 0xc0, !PT ;  /* 0x7fffffff03ff7812 */ /* 0x000fc8000786c0ff */
[----:B------:R-:W-:-:S13]  /*1810*/  PLOP3.LUT P1, PT, P1, P3, PT, 0x2f, 0xf2 ;  /* 0x0000000000f2781c */ /* 0x000fda0000f26577 */
[----:B------:R-:W-:Y:S05]  /*1820*/  @P1 BRA `(.L_x_35) ;  /* 0x0000000400101947 */ /* 0x000fea0003800000 */
[----:B------:R-:W-:-:S04]  /*1830*/  LOP3.LUT P1, RZ, R0, 0x7fffffff, RZ, 0xc0, !PT ;  /* 0x7fffffff00ff7812 */ /* 0x000fc8000782c0ff */
[----:B------:R-:W-:-:S13]  /*1840*/  PLOP3.LUT P0, PT, P0, P1, PT, 0x2f, 0xf2 ;  /* 0x0000000000f2781c */ /* 0x000fda0000702577 */
[----:B------:R-:W-:Y:S05]  /*1850*/  @P0 BRA `(.L_x_36) ;  /* 0x0000000000f80947 */ /* 0x000fea0003800000 */
[----:B------:R-:W-:Y:S02]  /*1860*/  ISETP.GE.AND P0, PT, R7, RZ, PT ;  /* 0x000000ff0700720c */ /* 0x000fe40003f06270 */
[----:B------:R-:W-:-:S11]  /*1870*/  ISETP.GE.AND P1, PT, R8, RZ, PT ;  /* 0x000000ff0800720c */ /* 0x000fd60003f26270 */
[----:B------:R-:W-:Y:S02]  /*1880*/  @P0 IMAD.MOV.U32 R6, RZ, RZ, RZ ;  /* 0x000000ffff060224 */ /* 0x000fe400078e00ff */
[----:B------:R-:W-:Y:S01]  /*1890*/  @!P0 FFMA R3, R3, 1.84467440737095516160e+19, RZ ;  /* 0x5f80000003038823 */ /* 0x000fe200000000ff */
[----:B------:R-:W-:Y:S02]  /*18a0*/  @!P0 IMAD.MOV.U32 R6, RZ, RZ, -0x40 ;  /* 0xffffffc0ff068424 */ /* 0x000fe400078e00ff */
[----:B------:R-:W-:Y:S02]  /*18b0*/  @!P1 FFMA R0, R32, 1.84467440737095516160e+19, RZ ;  /* 0x5f80000020009823 */ /* 0x000fe400000000ff */
[----:B------:R-:W-:-:S07]  /*18c0*/  @!P1 VIADD R6, R6, 0x40 ;  /* 0x0000004006069836 */ /* 0x000fce0000000000 */
.L_x_32:
[----:B------:R-:W-:Y:S01]  /*18d0*/  LEA R7, R5, 0xc0800000, 0x17 ;  /* 0xc080000005077811 */ /* 0x000fe200078eb8ff */
[----:B------:R-:W-:-:S03]  /*18e0*/  VIADD R10, R10, 0xffffff81 ;  /* 0xffffff810a0a7836 */ /* 0x000fc60000000000 */
[----:B------:R-:W-:Y:S01]  /*18f0*/  IADD3 R7, PT, PT, -R7, R0, RZ ;  /* 0x0000000007077210 */ /* 0x000fe20007ffe1ff */
[----:B------:R-:W-:-:S03]  /*1900*/  IMAD R0, R10, -0x800000, R3 ;  /* 0xff8000000a007824 */ /* 0x000fc600078e0203 */
[----:B------:R0:W1:Y:S01]  /*1910*/  MUFU.RCP R8, R7 ;  /* 0x0000000700087308 */ /* 0x0000620000001000 */
[----:B------:R-:W-:Y:S01]  /*1920*/  FADD.FTZ R9, -R7, -RZ ;  /* 0x800000ff07097221 */ /* 0x000fe20000010100 */
[----:B0-----:R-:W-:-:S05]  /*1930*/  IADD3 R7, PT, PT, R10, 0x7f, -R5 ;  /* 0x0000007f0a077810 */ /* 0x001fca0007ffe805 */
[----:B------:R-:W-:Y:S02]  /*1940*/  IMAD.IADD R7, R7, 0x1, R6 ;  /* 0x0000000107077824 */ /* 0x000fe400078e0206 */
[----:B-1----:R-:W-:-:S04]  /*1950*/  FFMA R11, R8, R9, 1 ;  /* 0x3f800000080b7423 */ /* 0x002fc80000000009 */
[----:B------:R-:W-:-:S04]  /*1960*/  FFMA R3, R8, R11, R8 ;  /* 0x0000000b08037223 */ /* 0x000fc80000000008 */
[----:B------:R-:W-:-:S04]  /*1970*/  FFMA R8, R0, R3, RZ ;  /* 0x0000000300087223 */ /* 0x000fc800000000ff */
[----:B------:R-:W-:-:S04]  /*1980*/  FFMA R11, R9, R8, R0 ;  /* 0x00000008090b7223 */ /* 0x000fc80000000000 */
[----:B------:R-:W-:-:S04]  /*1990*/  FFMA R8, R3, R11, R8 ;  /* 0x0000000b03087223 */ /* 0x000fc80000000008 */
[----:B------:R-:W-:-:S04]  /*19a0*/  FFMA R9, R9, R8, R0 ;  /* 0x0000000809097223 */ /* 0x000fc80000000000 */
[----:B------:R-:W-:-:S05]  /*19b0*/  FFMA R0, R3, R9, R8 ;  /* 0x0000000903007223 */ /* 0x000fca0000000008 */
[----:B------:R-:W-:-:S04]  /*19c0*/  SHF.R.U32.HI R5, RZ, 0x17, R0 ;  /* 0x00000017ff057819 */ /* 0x000fc80000011600 */
[----:B------:R-:W-:-:S05]  /*19d0*/  LOP3.LUT R5, R5, 0xff, RZ, 0xc0, !PT ;  /* 0x000000ff05057812 */ /* 0x000fca00078ec0ff */
[----:B------:R-:W-:-:S05]  /*19e0*/  IMAD.IADD R10, R5, 0x1, R7 ;  /* 0x00000001050a7824 */ /* 0x000fca00078e0207 */
[----:B------:R-:W-:-:S04]  /*19f0*/  IADD3 R5, PT, PT, R10, -0x1, RZ ;  /* 0xffffffff0a057810 */ /* 0x000fc80007ffe0ff */
[----:B------:R-:W-:-:S13]  /*1a00*/  ISETP.GE.U32.AND P0, PT, R5, 0xfe, PT ;  /* 0x000000fe0500780c */ /* 0x000fda0003f06070 */
[----:B------:R-:W-:Y:S05]  /*1a10*/  @!P0 BRA `(.L_x_37) ;  /* 0x0000000000808947 */ /* 0x000fea0003800000 */
[----:B------:R-:W-:-:S13]  /*1a20*/  ISETP.GT.AND P0, PT, R10, 0xfe, PT ;  /* 0x000000fe0a00780c */ /* 0x000fda0003f04270 */
[----:B------:R-:W-:Y:S05]  /*1a30*/  @P0 BRA `(.L_x_38) ;  /* 0x00000000006c0947 */ /* 0x000fea0003800000 */
[----:B------:R-:W-:-:S13]  /*1a40*/  ISETP.GE.AND P0, PT, R10, 0x1, PT ;  /* 0x000000010a00780c */ /* 0x000fda0003f06270 */
[----:B------:R-:W-:Y:S05]  /*1a50*/  @P0 BRA `(.L_x_39) ;  /* 0x0000000000980947 */ /* 0x000fea0003800000 */
[----:B------:R-:W-:Y:S02]  /*1a60*/  ISETP.GE.AND P0, PT, R10, -0x18, PT ;  /* 0xffffffe80a00780c */ /* 0x000fe40003f06270 */
[----:B------:R-:W-:-:S11]  /*1a70*/  LOP3.LUT R0, R0, 0x80000000, RZ, 0xc0, !PT ;  /* 0x8000000000007812 */ /* 0x000fd600078ec0ff */
[----:B------:R-:W-:Y:S05]  /*1a80*/  @!P0 BRA `(.L_x_39) ;  /* 0x00000000008c8947 */ /* 0x000fea0003800000 */
[-C--:B------:R-:W-:Y:S01]  /*1a90*/  FFMA.RZ R5, R3, R9.reuse, R8 ;  /* 0x0000000903057223 */ /* 0x080fe2000000c008 */
[----:B------:R-:W-:Y:S01]  /*1aa0*/  IMAD.MOV R7, RZ, RZ, -R10 ;  /* 0x000000ffff077224 */ /* 0x000fe200078e0a0a */
[C---:B------:R-:W-:Y:S02]  /*1ab0*/  ISETP.NE.AND P3, PT, R10.reuse, RZ, PT ;  /* 0x000000ff0a00720c */ /* 0x040fe40003f65270 */
[C---:B------:R-:W-:Y:S02]  /*1ac0*/  ISETP.NE.AND P1, PT, R10.reuse, RZ, PT ;  /* 0x000000ff0a00720c */ /* 0x040fe40003f25270 */
[----:B------:R-:W-:Y:S01]  /*1ad0*/  LOP3.LUT R6, R5, 0x7fffff, RZ, 0xc0, !PT ;  /* 0x007fffff05067812 */ /* 0x000fe200078ec0ff */
[CCC-:B------:R-:W-:Y:S01]  /*1ae0*/  FFMA.RP R5, R3.reuse, R9.reuse, R8.reuse ;  /* 0x0000000903057223 */ /* 0x1c0fe20000008008 */
[----:B------:R-:W-:Y:S01]  /*1af0*/  FFMA.RM R8, R3, R9, R8 ;  /* 0x0000000903087223 */ /* 0x000fe20000004008 */
[----:B------:R-:W-:Y:S01]  /*1b00*/  VIADD R3, R10, 0x20 ;  /* 0x000000200a037836 */ /* 0x000fe20000000000 */
[----:B------:R-:W-:-:S03]  /*1b10*/  LOP3.LUT R6, R6, 0x800000, RZ, 0xfc, !PT ;  /* 0x0080000006067812 */ /* 0x000fc600078efcff */
[----:B------:R-:W-:Y:S02]  /*1b20*/  FSETP.NEU.FTZ.AND P0, PT, R5, R8, PT ;  /* 0x000000080500720b */ /* 0x000fe40003f1d000 */
[----:B------:R-:W-:Y:S02]  /*1b30*/  SHF.L.U32 R3, R6, R3, RZ ;  /* 0x0000000306037219 */ /* 0x000fe400000006ff */
[----:B------:R-:W-:Y:S02]  /*1b40*/  SEL R5, R7, RZ, P3 ;  /* 0x000000ff07057207 */ /* 0x000fe40001800000 */
[----:B------:R-:W-:Y:S02]  /*1b50*/  ISETP.NE.AND P1, PT, R3, RZ, P1 ;  /* 0x000000ff0300720c */ /* 0x000fe40000f25270 */
[----:B------:R-:W-:Y:S02]  /*1b60*/  SHF.R.U32.HI R5, RZ, R5, R6 ;  /* 0x00000005ff057219 */ /* 0x000fe40000011606 */
[----:B------:R-:W-:-:S02]  /*1b70*/  PLOP3.LUT P0, PT, P0, P1, PT, 0xf8, 0x8f ;  /* 0x00000000008f781c */ /* 0x000fc40000703f70 */
[----:B------:R-:W-:Y:S02]  /*1b80*/  SHF.R.U32.HI R6, RZ, 0x1, R5 ;  /* 0x00000001ff067819 */ /* 0x000fe40000011605 */
[----:B------:R-:W-:-:S04]  /*1b90*/  SEL R3, RZ, 0x1, !P0 ;  /* 0x00000001ff037807 */ /* 0x000fc80004000000 */
[----:B------:R-:W-:-:S04]  /*1ba0*/  LOP3.LUT R8, R3, 0x1, R6, 0xf8, !PT ;  /* 0x0000000103087812 */ /* 0x000fc800078ef806 */
[----:B------:R-:W-:-:S05]  /*1bb0*/  LOP3.LUT R5, R8, R5, RZ, 0xc0, !PT ;  /* 0x0000000508057212 */ /* 0x000fca00078ec0ff */
[----:B------:R-:W-:-:S05]  /*1bc0*/  IMAD.IADD R5, R6, 0x1, R5 ;  /* 0x0000000106057824 */ /* 0x000fca00078e0205 */
[----:B------:R-:W-:Y:S01]  /*1bd0*/  LOP3.LUT R0, R5, R0, RZ, 0xfc, !PT ;  /* 0x0000000005007212 */ /* 0x000fe200078efcff */
[----:B------:R-:W-:Y:S06]  /*1be0*/  BRA `(.L_x_39) ;  /* 0x0000000000347947 */ /* 0x000fec0003800000 */
.L_x_38:
[----:B------:R-:W-:-:S04]  /*1bf0*/  LOP3.LUT R0, R0, 0x80000000, RZ, 0xc0, !PT ;  /* 0x8000000000007812 */ /* 0x000fc800078ec0ff */
[----:B------:R-:W-:Y:S01]  /*1c00*/  LOP3.LUT R0, R0, 0x7f800000, RZ, 0xfc, !PT ;  /* 0x7f80000000007812 */ /* 0x000fe200078efcff */
[----:B------:R-:W-:Y:S06]  /*1c10*/  BRA `(.L_x_39) ;  /* 0x0000000000287947 */ /* 0x000fec0003800000 */
.L_x_37:
[----:B------:R-:W-:Y:S01]  /*1c20*/  LEA R0, R7, R0, 0x17 ;  /* 0x0000000007007211 */ /* 0x000fe200078eb8ff */
[----:B------:R-:W-:Y:S06]  /*1c30*/  BRA `(.L_x_39) ;  /* 0x0000000000207947 */ /* 0x000fec0003800000 */
.L_x_36:
[----:B------:R-:W-:-:S04]  /*1c40*/  LOP3.LUT R0, R0, 0x80000000, R3, 0x48, !PT ;  /* 0x8000000000007812 */ /* 0x000fc800078e4803 */
[----:B------:R-:W-:Y:S01]  /*1c50*/  LOP3.LUT R0, R0, 0x7f800000, RZ, 0xfc, !PT ;  /* 0x7f80000000007812 */ /* 0x000fe200078efcff */
[----:B------:R-:W-:Y:S06]  /*1c60*/  BRA `(.L_x_39) ;  /* 0x0000000000147947 */ /* 0x000fec0003800000 */
.L_x_35:
[----:B------:R-:W-:Y:S01]  /*1c70*/  LOP3.LUT R0, R0, 0x80000000, R3, 0x48, !PT ;  /* 0x8000000000007812 */ /* 0x000fe200078e4803 */
[----:B------:R-:W-:Y:S06]  /*1c80*/  BRA `(.L_x_39) ;  /* 0x00000000000c7947 */ /* 0x000fec0003800000 */
.L_x_34:
[----:B------:R-:W0:Y:S01]  /*1c90*/  MUFU.RSQ R0, -QNAN ;  /* 0xffc0000000007908 */ /* 0x000e220000001400 */
[----:B------:R-:W-:Y:S05]  /*1ca0*/  BRA `(.L_x_39) ;  /* 0x0000000000047947 */ /* 0x000fea0003800000 */
.L_x_33:
[----:B------:R-:W-:-:S07]  /*1cb0*/  FADD.FTZ R0, R3, R32 ;  /* 0x0000002003007221 */ /* 0x000fce0000010000 */
.L_x_39:
[----:B------:R-:W-:Y:S02]  /*1cc0*/  IMAD.MOV.U32 R5, RZ, RZ, 0x0 ;  /* 0x00000000ff057424 */ /* 0x000fe400078e00ff */
[----:B0-----:R-:W-:Y:S02]  /*1cd0*/  IMAD.MOV.U32 R33, RZ, RZ, R0 ;  /* 0x000000ffff217224 */ /* 0x001fe400078e0000 */
[----:B------:R-:W-:Y:S05]  /*1ce0*/  RET.REL.NODEC R4 `(_Z30find_solution_gpu_device_cycleffffffi) ;  /* 0xffffffe004c47950 */ /* 0x000fea0003c3ffff */
.L_x_40:
        /* <DEDUP_REMOVED lines=9> */
.L_x_41:


//--------------------- .nv.global.init           --------------------------
	.section	.nv.global.init,"aw",@progbits
.nv.global.init:
	.type		$str$10,@object
	.size		$str$10,($str$9 - $str$10)
$str$10:
        /*0000*/ 	.byte	0x65, 0x70, 0x73, 0x20, 0x3d, 0x20, 0x25, 0x66, 0x0a, 0x00
	.type		$str$9,@object
	.size		$str$9,($str$6 - $str$9)
$str$9:
        /*000a*/ 	.byte	0x77, 0x69, 0x64, 0x74, 0x68, 0x20, 0x20, 0x3d, 0x20, 0x25, 0x66, 0x2c, 0x09, 0x00
	.type		$str$6,@object
	.size		$str$6,($str$4 - $str$6)
$str$6:
        /*0018*/ 	.byte	0x2d, 0x2d, 0x2d, 0x2d, 0x2d, 0x2d, 0x2d, 0x2d, 0x2d, 0x2d, 0x2d, 0x2d, 0x2d, 0x2d, 0x2d, 0x2d
        /*0028*/ 	.byte	0x2d, 0x2d, 0x2d, 0x2d, 0x2d, 0x2d, 0x2d, 0x0a, 0x00
	.type		$str$4,@object
	.size		$str$4,($str$16 - $str$4)
$str$4:
        /*0031*/ 	.byte	0x3d, 0x3d, 0x3d, 0x3d, 0x3d, 0x3d, 0x3d, 0x3d, 0x3d, 0x3d, 0x3d, 0x3d, 0x3d, 0x3d, 0x3d, 0x3d
        /*0041*/ 	.byte	0x3d, 0x3d, 0x3d, 0x3d, 0x3d, 0x3d, 0x3d, 0x0a, 0x00
	.type		$str$16,@object
	.size		$str$16,($str$17 - $str$16)
$str$16:
        /*004a*/ 	.byte	0x74, 0x68, 0x72, 0x65, 0x61, 0x64, 0x49, 0x64, 0x78, 0x2e, 0x78, 0x20, 0x3d, 0x20, 0x25, 0x64
        /*005a*/ 	.byte	0x3a, 0x20, 0x09, 0x72, 0x61, 0x64, 0x69, 0x75, 0x73, 0x20, 0x3d, 0x20, 0x25, 0x66, 0x0a, 0x00
	.type		$str$17,@object
	.size		$str$17,($str$5 - $str$17)
$str$17:
        /*006a*/ 	.byte	0x74, 0x68, 0x72, 0x65, 0x61, 0x64, 0x49, 0x64, 0x78, 0x2e, 0x78, 0x20, 0x3d, 0x20, 0x25, 0x64
        /*007a*/ 	.byte	0x3a, 0x20, 0x09, 0x65, 0x70, 0x73, 0x20, 0x20, 0x20, 0x20, 0x3d, 0x20, 0x25, 0x66, 0x0a, 0x00
	.type		$str$5,@object
	.size		$str$5,($str$14 - $str$5)
$str$5:
        /*008a*/ 	.byte	0x66, 0x69, 0x6e, 0x64, 0x5f, 0x73, 0x6f, 0x6c, 0x75, 0x74, 0x69, 0x6f, 0x6e, 0x5f, 0x67, 0x70
        /*009a*/ 	.byte	0x75, 0x5f, 0x64, 0x65, 0x76, 0x69, 0x63, 0x65, 0x5f, 0x63, 0x79, 0x63, 0x6c, 0x65, 0x0a, 0x00
	.type		$str$14,@object
	.size		$str$14,($str$8 - $str$14)
$str$14:
        /*00aa*/ 	.byte	0x74, 0x68, 0x72, 0x65, 0x61, 0x64, 0x49, 0x64, 0x78, 0x2e, 0x78, 0x20, 0x3d, 0x20, 0x25, 0x64
        /*00ba*/ 	.byte	0x3a, 0x20, 0x09, 0x78, 0x20, 0x3d, 0x20, 0x25, 0x66, 0x20, 0x2b, 0x2d, 0x20, 0x25, 0x66, 0x0a
        /*00ca*/ 	.byte	0x00
	.type		$str$8,@object
	.size		$str$8,($str$15 - $str$8)
$str$8:
        /*00cb*/ 	.byte	0x74, 0x68, 0x72, 0x65, 0x61, 0x64, 0x49, 0x64, 0x78, 0x2e, 0x78, 0x20, 0x3d, 0x20, 0x25, 0x64
        /*00db*/ 	.byte	0x3a, 0x20, 0x09, 0x72, 0x61, 0x64, 0x69, 0x75, 0x73, 0x20, 0x3d, 0x20, 0x25, 0x66, 0x2c, 0x09
        /*00eb*/ 	.byte	0x00
	.type		$str$15,@object
	.size		$str$15,($str$7 - $str$15)
$str$15:
        /*00ec*/ 	.byte	0x74, 0x68, 0x72, 0x65, 0x61, 0x64, 0x49, 0x64, 0x78, 0x2e, 0x78, 0x20, 0x3d, 0x20, 0x25, 0x64
        /*00fc*/ 	.byte	0x3a, 0x20, 0x09, 0x49, 0x74, 0x65, 0x72, 0x61, 0x74, 0x69, 0x6f, 0x6e, 0x73, 0x20, 0x3d, 0x20
        /*010c*/ 	.byte	0x25, 0x64, 0x0a, 0x00
	.type		$str$7,@object
	.size		$str$7,($str$12 - $str$7)
$str$7:
        /*0110*/ 	.byte	0x74, 0x68, 0x72, 0x65, 0x61, 0x64, 0x49, 0x64, 0x78, 0x2e, 0x78, 0x20, 0x3d, 0x20, 0x25, 0x64
        /*0120*/ 	.byte	0x3a, 0x20, 0x09, 0x5b, 0x25, 0x66, 0x2c, 0x20, 0x25, 0x66, 0x5d, 0x20, 0x2d, 0x20, 0x62, 0x6f
        /*0130*/ 	.byte	0x72, 0x64, 0x65, 0x72, 0x73, 0x0a, 0x00
	.type		$str$12,@object
	.size		$str$12,($str$18 - $str$12)
$str$12:
        /*0137*/ 	.byte	0x74, 0x68, 0x72, 0x65, 0x61, 0x64, 0x49, 0x64, 0x78, 0x2e, 0x78, 0x20, 0x3d, 0x20, 0x25, 0x64
        /*0147*/ 	.byte	0x3a, 0x20, 0x09, 0x3d, 0x3d, 0x3d, 0x3d, 0x3d, 0x3d, 0x3d, 0x3d, 0x3d, 0x3d, 0x3d, 0x3d, 0x3d
        /*0157*/ 	.byte	0x3d, 0x3d, 0x3d, 0x3d, 0x3d, 0x3d, 0x3d, 0x3d, 0x3d, 0x3d, 0x0a, 0x00
	.type		$str$18,@object
	.size		$str$18,($str - $str$18)
$str$18:
        /*0163*/ 	.byte	0x74, 0x68, 0x72, 0x65, 0x61, 0x64, 0x49, 0x64, 0x78, 0x2e, 0x78, 0x20, 0x3d, 0x20, 0x25, 0x64
        /*0173*/ 	.byte	0x3a, 0x20, 0x09, 0x3d, 0x3d, 0x3d, 0x3d, 0x3d, 0x3d, 0x3d, 0x3d, 0x3d, 0x3d, 0x3d, 0x3d, 0x3d
        /*0183*/ 	.byte	0x3d, 0x3d, 0x3d, 0x3d, 0x3d, 0x3d, 0x3d, 0x3d, 0x3d, 0x3d, 0x0a, 0x0a, 0x00
	.type		$str,@object
	.size		$str,($str$11 - $str)
$str:
        /*0190*/ 	.byte	0x09, 0x74, 0x68, 0x72, 0x65, 0x61, 0x64, 0x49, 0x64, 0x78, 0x2e, 0x78, 0x20, 0x3d, 0x20, 0x25
        /*01a0*/ 	.byte	0x64, 0x3a, 0x20, 0x09, 0x45, 0x52, 0x52, 0x4f, 0x52, 0x3a, 0x20, 0x69, 0x6e, 0x74, 0x65, 0x72
        /*01b0*/ 	.byte	0x76, 0x61, 0x6c, 0x73, 0x5f, 0x6e, 0x20, 0x3d, 0x20, 0x25, 0x64, 0x0a, 0x00
	.type		$str$11,@object
	.size		$str$11,($str$13 - $str$11)
$str$11:
        /*01bd*/ 	.byte	0x74, 0x68, 0x72, 0x65, 0x61, 0x64, 0x49, 0x64, 0x78, 0x2e, 0x78, 0x20, 0x3d, 0x20, 0x25, 0x64
        /*01cd*/ 	.byte	0x3a, 0x20, 0x09, 0x52, 0x45, 0x53, 0x55, 0x4c, 0x54, 0x20, 0x25, 0x64, 0x3a, 0x20, 0x78, 0x20
        /*01dd*/ 	.byte	0x69, 0x6e, 0x20, 0x5b, 0x25, 0x66, 0x2c, 0x20, 0x25, 0x66, 0x5d, 0x0a, 0x00
	.type		$str$13,@object
	.size		$str$13,($str$3 - $str$13)
$str$13:
        /*01ea*/ 	.byte	0x74, 0x68, 0x72, 0x65, 0x61, 0x64, 0x49, 0x64, 0x78, 0x2e, 0x78, 0x20, 0x3d, 0x20, 0x25, 0x64
        /*01fa*/ 	.byte	0x3a, 0x20, 0x09, 0x46, 0x49, 0x4e, 0x41, 0x4c, 0x20, 0x52, 0x45, 0x53, 0x55, 0x4c, 0x54, 0x3a
        /*020a*/ 	.byte	0x20, 0x78, 0x20, 0x69, 0x6e, 0x20, 0x5b, 0x25, 0x66, 0x2c, 0x20, 0x25, 0x66, 0x5d, 0x0a, 0x00
	.type		$str$3,@object
	.size		$str$3,($str$2 - $str$3)
$str$3:
        /*021a*/ 	.byte	0x09, 0x74, 0x68, 0x72, 0x65, 0x61, 0x64, 0x49, 0x64, 0x78, 0x2e, 0x78, 0x20, 0x3d, 0x20, 0x25
        /*022a*/ 	.byte	0x64, 0x3a, 0x20, 0x09, 0x3d, 0x3d, 0x3d, 0x3d, 0x3d, 0x3d, 0x3d, 0x3d, 0x3d, 0x3d, 0x3d, 0x3d
        /*023a*/ 	.byte	0x3d, 0x3d, 0x3d, 0x3d, 0x3d, 0x3d, 0x3d, 0x3d, 0x3d, 0x3d, 0x3d, 0x3d, 0x3d, 0x3d, 0x0a, 0x0a
        /*024a*/ 	.byte	0x00
	.type		$str$2,@object
	.size		$str$2,($str$19 - $str$2)
$str$2:
        /*024b*/ 	.byte	0x09, 0x74, 0x68, 0x72, 0x65, 0x61, 0x64, 0x49, 0x64, 0x78, 0x2e, 0x78, 0x20, 0x3d, 0x20, 0x25
        /*025b*/ 	.byte	0x64, 0x3a, 0x20, 0x09, 0x53, 0x6f, 0x6c, 0x75, 0x74, 0x69, 0x6f, 0x6e, 0x20, 0x49, 0x53, 0x20
        /*026b*/ 	.byte	0x46, 0x4f, 0x55, 0x4e, 0x44, 0x20, 0x69, 0x6e, 0x20, 0x74, 0x68, 0x65, 0x20, 0x4c, 0x41, 0x53
        /*027b*/ 	.byte	0x54, 0x20, 0x47, 0x41, 0x50, 0x21, 0x0a, 0x00
	.type		$str$19,@object
	.size		$str$19,($str$1 - $str$19)
$str$19:
        /*0283*/ 	.byte	0x09, 0x74, 0x68, 0x72, 0x65, 0x61, 0x64, 0x49, 0x64, 0x78, 0x2e, 0x78, 0x20, 0x3d, 0x20, 0x25
        /*0293*/ 	.byte	0x64, 0x3a, 0x20, 0x09, 0x45, 0x52, 0x52, 0x4f, 0x52, 0x3a, 0x20, 0x69, 0x6e, 0x63, 0x6f, 0x72
        /*02a3*/ 	.byte	0x72, 0x65, 0x63, 0x74, 0x20, 0x77, 0x69, 0x64, 0x74, 0x68, 0x3b, 0x20, 0x20, 0x69, 0x6e, 0x74
        /*02b3*/ 	.byte	0x65, 0x72, 0x76, 0x61, 0x6c, 0x73, 0x5f, 0x6e, 0x20, 0x3d, 0x20, 0x25, 0x64, 0x0a, 0x00
	.type		$str$1,@object
	.size		$str$1,(.L_1 - $str$1)
$str$1:
        /*02c2*/ 	.byte	0x09, 0x74, 0x68, 0x72, 0x65, 0x61, 0x64, 0x49, 0x64, 0x78, 0x2e, 0x78, 0x20, 0x3d, 0x20, 0x25
        /*02d2*/ 	.byte	0x64, 0x3a, 0x20, 0x09, 0x45, 0x52, 0x52, 0x4f, 0x52, 0x3a, 0x20, 0x49, 0x6e, 0x63, 0x6f, 0x72
        /*02e2*/ 	.byte	0x72, 0x65, 0x63, 0x74, 0x20, 0x77, 0x69, 0x64, 0x74, 0x68, 0x2e, 0x20, 0x28, 0x25, 0x66, 0x20
        /*02f2*/ 	.byte	0x2d, 0x20, 0x25, 0x66, 0x29, 0x20, 0x3c, 0x20, 0x25, 0x66, 0x20, 0x2a, 0x20, 0x32, 0x20, 0x0a
        /*0302*/ 	.byte	0x00
.L_1:


//--------------------- .nv.shared.reserved.0     --------------------------
	.section	.nv.shared.reserved.0,"aw",@nobits
	.weak		__nv_reservedSMEM_offset_0_alias
	.size		__nv_reservedSMEM_offset_0_alias, 0, 64
	.other		__nv_reservedSMEM_offset_0_alias,@"STO_CUDA_RESERVED_SHARED STV_DEFAULT"
__nv_reservedSMEM_offset_0_alias:
	.zero		0
	.zero		64


//--------------------- .nv.shared._Z30find_solution_gpu_device_cycleffffffi --------------------------
	.section	.nv.shared._Z30find_solution_gpu_device_cycleffffffi,"aw",@nobits
	.sectionflags	@""
	.align	4
.nv.shared._Z30find_solution_gpu_device_cycleffffffi:
	.zero		1032


//--------------------- .nv.constant0._Z27find_borders_gpu_host_cyclePfffffffi --------------------------
	.section	.nv.constant0._Z27find_borders_gpu_host_cyclePfffffffi,"a",@progbits
	.sectionflags	@""
	.align	4
.nv.constant0._Z27find_borders_gpu_host_cyclePfffffffi:
	.zero		932


//--------------------- .nv.constant0._Z30find_solution_gpu_device_cycleffffffi --------------------------
	.section	.nv.constant0._Z30find_solution_gpu_device_cycleffffffi,"a",@progbits
	.sectionflags	@""
	.align	4
.nv.constant0._Z30find_solution_gpu_device_cycleffffffi:
	.zero		924


//--------------------- SYMBOLS --------------------------

	.type		.nv.reservedSmem.offset0,@object
	.size		.nv.reservedSmem.offset0,0x4
	.type		.nv.reservedSmem.cap,@object
	.size		.nv.reservedSmem.cap,0x4
	.type		vprintf,@function
	.type		free,@function
